	.target	sm_90a

	.elftype	@"ET_EXEC"


//--------------------- .note.nv.tkinfo           --------------------------
	.section	.note.nv.tkinfo,"",@"SHT_NOTE"
	.sectionflags	@"SHF_NOTE_NV_TKINFO"
	.tkinfo
        /*0018*/ 	.word	0x00000002
        /*0030*/ 	.string	""
        /*0030*/ 	.string	"ptxas"
        /*0030*/ 	.string	"Cuda compilation tools, release 13.0, V13.0.88"
        /*0030*/ 	.string	"Build cuda_13.0.r13.0/compiler.36424714_0"
        /*0030*/ 	.string	"-arch sm_90a -m 64 "



//--------------------- .note.nv.cuinfo           --------------------------
	.section	.note.nv.cuinfo,"",@"SHT_NOTE"
	.sectionflags	@"SHF_NOTE_NV_CUINFO"
        /*0018*/ 	.short	0x0002
        /*001a*/ 	.short	0x005a
        /*001c*/ 	.short	0x0082
	.zero		2


//--------------------- .nv.info                  --------------------------
	.section	.nv.info,"",@"SHT_CUDA_INFO"
	.align	4


	//----- nvinfo : EIATTR_REGCOUNT
	.align		4
        /*0000*/ 	.byte	0x04, 0x2f
        /*0002*/ 	.short	(.L_15 - .L_14)
	.align		4
.L_14:
        /*0004*/ 	.word	index@(_ZN7cutlass13device_kernelINS_4gemm6kernel13GemmUniversalIN4cute5tupleIJiiiiEEENS1_10collective13CollectiveMmaINS1_34MainloopSm90TmaGmmaWarpSpecializedILi11ENS5_IJNS4_1CILi4EEENSA_ILi2EEENSA_ILi1EEEEEENS1_35KernelTmaWarpSpecializedCooperativeEEENS5_IJNSA_ILi256EEENSA_ILi64EEENSA_ILi32EEEEEENS_6half_tENS5_IJlSD_lEEESL_SM_NS4_8TiledMMAINS4_8MMA_AtomIJNS4_4SM904GMMA25MMA_64x64x16_F32F16F16_SSILNSQ_5MajorE0ELSS_0ELNSQ_7ScaleInE1ELST_1EEEEEENS4_6LayoutINS5_IJSC_SD_SD_EEENS5_IJSD_NSA_ILi0EEESY_EEEEENS5_IJNS4_10UnderscoreES11_S11_EEEEENS4_23SM90_TMA_LOAD_MULTICASTENS4_14ComposedLayoutINS4_7SwizzleILi2ELi4ELi3EEENS4_18smem_ptr_flag_bitsILi16EEENSW_INS5_IJNSA_ILi8EEESJ_EEENS5_IJSJ_SD_EEEEEEEvNS4_8identityES14_S1E_vS1F_EENS_8epilogue10collective6detail29Sm90TmaWarpSpecializedAdapterINS1I_15DefaultEpilogueISL_SM_SM_NS1H_6thread17LinearCombinationISL_Li1EffLNS1M_9ScaleType4KindE0ELNS_15FloatRoundStyleE2ESL_EENS1_15EpilogueDefaultEEEEEvvEEEEvNT_6ParamsE)
        /*0008*/ 	.word	0x000000a8


	//----- nvinfo : EIATTR_FRAME_SIZE
	.align		4
.L_15:
        /*000c*/ 	.byte	0x04, 0x11
        /*000e*/ 	.short	(.L_17 - .L_16)
	.align		4
.L_16:
        /*0010*/ 	.word	index@(_ZN7cutlass13device_kernelINS_4gemm6kernel13GemmUniversalIN4cute5tupleIJiiiiEEENS1_10collective13CollectiveMmaINS1_34MainloopSm90TmaGmmaWarpSpecializedILi11ENS5_IJNS4_1CILi4EEENSA_ILi2EEENSA_ILi1EEEEEENS1_35KernelTmaWarpSpecializedCooperativeEEENS5_IJNSA_ILi256EEENSA_ILi64EEENSA_ILi32EEEEEENS_6half_tENS5_IJlSD_lEEESL_SM_NS4_8TiledMMAINS4_8MMA_AtomIJNS4_4SM904GMMA25MMA_64x64x16_F32F16F16_SSILNSQ_5MajorE0ELSS_0ELNSQ_7ScaleInE1ELST_1EEEEEENS4_6LayoutINS5_IJSC_SD_SD_EEENS5_IJSD_NSA_ILi0EEESY_EEEEENS5_IJNS4_10UnderscoreES11_S11_EEEEENS4_23SM90_TMA_LOAD_MULTICASTENS4_14ComposedLayoutINS4_7SwizzleILi2ELi4ELi3EEENS4_18smem_ptr_flag_bitsILi16EEENSW_INS5_IJNSA_ILi8EEESJ_EEENS5_IJSJ_SD_EEEEEEEvNS4_8identityES14_S1E_vS1F_EENS_8epilogue10collective6detail29Sm90TmaWarpSpecializedAdapterINS1I_15DefaultEpilogueISL_SM_SM_NS1H_6thread17LinearCombinationISL_Li1EffLNS1M_9ScaleType4KindE0ELNS_15FloatRoundStyleE2ESL_EENS1_15EpilogueDefaultEEEEEvvEEEEvNT_6ParamsE)
        /*0014*/ 	.word	0x00000000


	//----- nvinfo : EIATTR_MIN_STACK_SIZE
	.align		4
.L_17:
        /*0018*/ 	.byte	0x04, 0x12
        /*001a*/ 	.short	(.L_19 - .L_18)
	.align		4
.L_18:
        /*001c*/ 	.word	index@(_ZN7cutlass13device_kernelINS_4gemm6kernel13GemmUniversalIN4cute5tupleIJiiiiEEENS1_10collective13CollectiveMmaINS1_34MainloopSm90TmaGmmaWarpSpecializedILi11ENS5_IJNS4_1CILi4EEENSA_ILi2EEENSA_ILi1EEEEEENS1_35KernelTmaWarpSpecializedCooperativeEEENS5_IJNSA_ILi256EEENSA_ILi64EEENSA_ILi32EEEEEENS_6half_tENS5_IJlSD_lEEESL_SM_NS4_8TiledMMAINS4_8MMA_AtomIJNS4_4SM904GMMA25MMA_64x64x16_F32F16F16_SSILNSQ_5MajorE0ELSS_0ELNSQ_7ScaleInE1ELST_1EEEEEENS4_6LayoutINS5_IJSC_SD_SD_EEENS5_IJSD_NSA_ILi0EEESY_EEEEENS5_IJNS4_10UnderscoreES11_S11_EEEEENS4_23SM90_TMA_LOAD_MULTICASTENS4_14ComposedLayoutINS4_7SwizzleILi2ELi4ELi3EEENS4_18smem_ptr_flag_bitsILi16EEENSW_INS5_IJNSA_ILi8EEESJ_EEENS5_IJSJ_SD_EEEEEEEvNS4_8identityES14_S1E_vS1F_EENS_8epilogue10collective6detail29Sm90TmaWarpSpecializedAdapterINS1I_15DefaultEpilogueISL_SM_SM_NS1H_6thread17LinearCombinationISL_Li1EffLNS1M_9ScaleType4KindE0ELNS_15FloatRoundStyleE2ESL_EENS1_15EpilogueDefaultEEEEEvvEEEEvNT_6ParamsE)
        /*0020*/ 	.word	0x00000000
.L_19:


//--------------------- .nv.compat                --------------------------
	.section	.nv.compat,"",@"SHT_CUDA_COMPAT_INFO"
	.align	4
        /*0000*/ 	.byte	0x02, 0x09, 0x01, 0x00, 0x02, 0x02, 0x04, 0x00, 0x02, 0x05, 0x05, 0x00, 0x03, 0x07, 0x01, 0x01
        /*0010*/ 	.byte	0x02, 0x03, 0x01, 0x00, 0x02, 0x06, 0x01, 0x00, 0x04, 0x0b, 0x08, 0x00, 0x00, 0x00, 0x00, 0x00
        /*0020*/ 	.byte	0x00, 0x00, 0x00, 0x00


//--------------------- .nv.info._ZN7cutlass13device_kernelINS_4gemm6kernel13GemmUniversalIN4cute5tupleIJiiiiEEENS1_10collective13CollectiveMmaINS1_34MainloopSm90TmaGmmaWarpSpecializedILi11ENS5_IJNS4_1CILi4EEENSA_ILi2EEENSA_ILi1EEEEEENS1_35KernelTmaWarpSpecializedCooperativeEEENS5_IJNSA_ILi256EEENSA_ILi64EEENSA_ILi32EEEEEENS_6half_tENS5_IJlSD_lEEESL_SM_NS4_8TiledMMAINS4_8MMA_AtomIJNS4_4SM904GMMA25MMA_64x64x16_F32F16F16_SSILNSQ_5MajorE0ELSS_0ELNSQ_7ScaleInE1ELST_1EEEEEENS4_6LayoutINS5_IJSC_SD_SD_EEENS5_IJSD_NSA_ILi0EEESY_EEEEENS5_IJNS4_10UnderscoreES11_S11_EEEEENS4_23SM90_TMA_LOAD_MULTICASTENS4_14ComposedLayoutINS4_7SwizzleILi2ELi4ELi3EEENS4_18smem_ptr_flag_bitsILi16EEENSW_INS5_IJNSA_ILi8EEESJ_EEENS5_IJSJ_SD_EEEEEEEvNS4_8identityES14_S1E_vS1F_EENS_8epilogue10collective6detail29Sm90TmaWarpSpecializedAdapterINS1I_15DefaultEpilogueISL_SM_SM_NS1H_6thread17LinearCombinationISL_Li1EffLNS1M_9ScaleType4KindE0ELNS_15FloatRoundStyleE2ESL_EENS1_15EpilogueDefaultEEEEEvvEEEEvNT_6ParamsE --------------------------
	.section	.nv.info._ZN7cutlass13device_kernelINS_4gemm6kernel13GemmUniversalIN4cute5tupleIJiiiiEEENS1_10collective13CollectiveMmaINS1_34MainloopSm90TmaGmmaWarpSpecializedILi11ENS5_IJNS4_1CILi4EEENSA_ILi2EEENSA_ILi1EEEEEENS1_35KernelTmaWarpSpecializedCooperativeEEENS5_IJNSA_ILi256EEENSA_ILi64EEENSA_ILi32EEEEEENS_6half_tENS5_IJlSD_lEEESL_SM_NS4_8TiledMMAINS4_8MMA_AtomIJNS4_4SM904GMMA25MMA_64x64x16_F32F16F16_SSILNSQ_5MajorE0ELSS_0ELNSQ_7ScaleInE1ELST_1EEEEEENS4_6LayoutINS5_IJSC_SD_SD_EEENS5_IJSD_NSA_ILi0EEESY_EEEEENS5_IJNS4_10UnderscoreES11_S11_EEEEENS4_23SM90_TMA_LOAD_MULTICASTENS4_14ComposedLayoutINS4_7SwizzleILi2ELi4ELi3EEENS4_18smem_ptr_flag_bitsILi16EEENSW_INS5_IJNSA_ILi8EEESJ_EEENS5_IJSJ_SD_EEEEEEEvNS4_8identityES14_S1E_vS1F_EENS_8epilogue10collective6detail29Sm90TmaWarpSpecializedAdapterINS1I_15DefaultEpilogueISL_SM_SM_NS1H_6thread17LinearCombinationISL_Li1EffLNS1M_9ScaleType4KindE0ELNS_15FloatRoundStyleE2ESL_EENS1_15EpilogueDefaultEEEEEvvEEEEvNT_6ParamsE,"",@"SHT_CUDA_INFO"
	.sectionflags	@""
	.align	4


	//----- nvinfo : EIATTR_CUDA_API_VERSION
	.align		4
        /*0000*/ 	.byte	0x04, 0x37
        /*0002*/ 	.short	(.L_21 - .L_20)
.L_20:
        /*0004*/ 	.word	0x00000082


	//----- nvinfo : EIATTR_KPARAM_INFO
	.align		4
.L_21:
        /*0008*/ 	.byte	0x04, 0x17
        /*000a*/ 	.short	(.L_23 - .L_22)
.L_22:
        /*000c*/ 	.word	0x00000000
        /*0010*/ 	.short	0x0000
        /*0012*/ 	.short	0x0070
        /*0014*/ 	.byte	0x00, 0xf0, 0x01, 0x10


	//----- nvinfo : EIATTR_SPARSE_MMA_MASK
	.align		4
.L_23:
        /*0018*/ 	.byte	0x03, 0x50
        /*001a*/ 	.short	0x0000


	//----- nvinfo : EIATTR_MAXREG_COUNT
	.align		4
        /*001c*/ 	.byte	0x03, 0x1b
        /*001e*/ 	.short	0x00a8


	//----- nvinfo : EIATTR_NUM_BARRIERS
	.align		4
        /*0020*/ 	.byte	0x02, 0x4c
        /*0022*/ 	.byte	0x01
	.zero		1


	//----- nvinfo : EIATTR_EXTERNS
	.align		4
        /*0024*/ 	.byte	0x04, 0x0f
        /*0026*/ 	.short	(.L_25 - .L_24)


	//   ....[0]....
	.align		4
.L_24:
        /*0028*/ 	.word	index@(__assertfail)


	//----- nvinfo : EIATTR_MERCURY_ISA_VERSION
	.align		4
.L_25:
        /*002c*/ 	.byte	0x03, 0x5f
        /*002e*/ 	.short	0x0101


	//----- nvinfo : EIATTR_INT_WARP_WIDE_INSTR_OFFSETS
	.align		4
        /*0030*/ 	.byte	0x04, 0x31
        /*0032*/ 	.short	(.L_27 - .L_26)


	//   ....[0]....
.L_26:
        /*0034*/ 	.word	0x000005f0


	//   ....[1]....
        /*0038*/ 	.word	0x00000610


	//   ....[2]....
        /*003c*/ 	.word	0x000007c0


	//   ....[3]....
        /*0040*/ 	.word	0x00002010


	//----- nvinfo : EIATTR_COOP_GROUP_MASK_REGIDS
	.align		4
.L_27:
        /*0044*/ 	.byte	0x04, 0x29
        /*0046*/ 	.short	(.L_29 - .L_28)


	//   ....[0]....
.L_28:
        /*0048*/ 	.word	0xffffffff


	//   ....[1]....
        /*004c*/ 	.word	0xffffffff


	//   ....[2]....
        /*0050*/ 	.word	0xffffffff


	//   ....[3]....
        /*0054*/ 	.word	0xffffffff


	//   ....[4]....
        /*0058*/ 	.word	0xffffffff


	//   ....[5]....
        /*005c*/ 	.word	0xffffffff


	//----- nvinfo : EIATTR_COOP_GROUP_INSTR_OFFSETS
	.align		4
.L_29:
        /*0060*/ 	.byte	0x04, 0x28
        /*0062*/ 	.short	(.L_31 - .L_30)


	//   ....[0]....
.L_30:
        /*0064*/ 	.word	0x00000060


	//   ....[1]....
        /*0068*/ 	.word	0x00000070


	//   ....[2]....
        /*006c*/ 	.word	0x00000130


	//   ....[3]....
        /*0070*/ 	.word	0x00000410


	//   ....[4]....
        /*0074*/ 	.word	0x00000930


	//   ....[5]....
        /*0078*/ 	.word	0x000015d0


	//----- nvinfo : EIATTR_REG_RECONFIG
	.align		4
.L_31:
        /*007c*/ 	.byte	0x01, 0x54
	.zero		2


	//----- nvinfo : EIATTR_SYSCALL_OFFSETS
	.align		4
        /*0080*/ 	.byte	0x04, 0x46
        /*0082*/ 	.short	(.L_33 - .L_32)


	//   ....[0]....
.L_32:
        /*0084*/ 	.word	0x000017c0


	//----- nvinfo : EIATTR_MBARRIER_INSTR_OFFSETS
	.align		4
.L_33:
        /*0088*/ 	.byte	0x04, 0x39
        /*008a*/ 	.short	(.L_35 - .L_34)


	//   ....[0]....
.L_34:
        /*008c*/ 	.word	0x00000270
        /*0090*/ 	.word	0x000000ff
        /*0094*/ 	.word	0x00000000
        /*0098*/ 	.short	0x0100
        /*009a*/ 	.byte	0x08
	.zero		1


	//   ....[1]....
        /*009c*/ 	.word	0x00000280
        /*00a0*/ 	.word	0x000000ff
        /*00a4*/ 	.word	0x00000058
        /*00a8*/ 	.short	0x0100
        /*00aa*/ 	.byte	0x08
	.zero		1


	//   ....[2]....
        /*00ac*/ 	.word	0x00000290
        /*00b0*/ 	.word	0x000000ff
        /*00b4*/ 	.word	0x00000008
        /*00b8*/ 	.short	0x0100
        /*00ba*/ 	.byte	0x08
	.zero		1


	//   ....[3]....
        /*00bc*/ 	.word	0x000002a0
        /*00c0*/ 	.word	0x000000ff
        /*00c4*/ 	.word	0x00000060
        /*00c8*/ 	.short	0x0100
        /*00ca*/ 	.byte	0x08
	.zero		1


	//   ....[4]....
        /*00cc*/ 	.word	0x000002b0
        /*00d0*/ 	.word	0x000000ff
        /*00d4*/ 	.word	0x00000010
        /*00d8*/ 	.short	0x0100
        /*00da*/ 	.byte	0x08
	.zero		1


	//   ....[5]....
        /*00dc*/ 	.word	0x000002c0
        /*00e0*/ 	.word	0x000000ff
        /*00e4*/ 	.word	0x00000068
        /*00e8*/ 	.short	0x0100
        /*00ea*/ 	.byte	0x08
	.zero		1


	//   ....[6]....
        /*00ec*/ 	.word	0x000002d0
        /*00f0*/ 	.word	0x000000ff
        /*00f4*/ 	.word	0x00000018
        /*00f8*/ 	.short	0x0100
        /*00fa*/ 	.byte	0x08
	.zero		1


	//   ....[7]....
        /*00fc*/ 	.word	0x000002e0
        /*0100*/ 	.word	0x000000ff
        /*0104*/ 	.word	0x00000070
        /*0108*/ 	.short	0x0100
        /*010a*/ 	.byte	0x08
	.zero		1


	//   ....[8]....
        /*010c*/ 	.word	0x000002f0
        /*0110*/ 	.word	0x000000ff
        /*0114*/ 	.word	0x00000020
        /*0118*/ 	.short	0x0100
        /*011a*/ 	.byte	0x08
	.zero		1


	//   ....[9]....
        /*011c*/ 	.word	0x00000300
        /*0120*/ 	.word	0x000000ff
        /*0124*/ 	.word	0x00000078
        /*0128*/ 	.short	0x0100
        /*012a*/ 	.byte	0x08
	.zero		1


	//   ....[10]....
        /*012c*/ 	.word	0x00000310
        /*0130*/ 	.word	0x000000ff
        /*0134*/ 	.word	0x00000028
        /*0138*/ 	.short	0x0100
        /*013a*/ 	.byte	0x08
	.zero		1


	//   ....[11]....
        /*013c*/ 	.word	0x00000320
        /*0140*/ 	.word	0x000000ff
        /*0144*/ 	.word	0x00000080
        /*0148*/ 	.short	0x0100
        /*014a*/ 	.byte	0x08
	.zero		1


	//   ....[12]....
        /*014c*/ 	.word	0x00000330
        /*0150*/ 	.word	0x000000ff
        /*0154*/ 	.word	0x00000030
        /*0158*/ 	.short	0x0100
        /*015a*/ 	.byte	0x08
	.zero		1


	//   ....[13]....
        /*015c*/ 	.word	0x00000340
        /*0160*/ 	.word	0x000000ff
        /*0164*/ 	.word	0x00000088
        /*0168*/ 	.short	0x0100
        /*016a*/ 	.byte	0x08
	.zero		1


	//   ....[14]....
        /*016c*/ 	.word	0x00000350
        /*0170*/ 	.word	0x000000ff
        /*0174*/ 	.word	0x00000038
        /*0178*/ 	.short	0x0100
        /*017a*/ 	.byte	0x08
	.zero		1


	//   ....[15]....
        /*017c*/ 	.word	0x00000360
        /*0180*/ 	.word	0x000000ff
        /*0184*/ 	.word	0x00000090
        /*0188*/ 	.short	0x0100
        /*018a*/ 	.byte	0x08
	.zero		1


	//   ....[16]....
        /*018c*/ 	.word	0x00000370
        /*0190*/ 	.word	0x000000ff
        /*0194*/ 	.word	0x00000040
        /*0198*/ 	.short	0x0100
        /*019a*/ 	.byte	0x08
	.zero		1


	//   ....[17]....
        /*019c*/ 	.word	0x00000380
        /*01a0*/ 	.word	0x000000ff
        /*01a4*/ 	.word	0x00000098
        /*01a8*/ 	.short	0x0100
        /*01aa*/ 	.byte	0x08
	.zero		1


	//   ....[18]....
        /*01ac*/ 	.word	0x00000390
        /*01b0*/ 	.word	0x000000ff
        /*01b4*/ 	.word	0x00000048
        /*01b8*/ 	.short	0x0100
        /*01ba*/ 	.byte	0x08
	.zero		1


	//   ....[19]....
        /*01bc*/ 	.word	0x000003a0
        /*01c0*/ 	.word	0x000000ff
        /*01c4*/ 	.word	0x000000a0
        /*01c8*/ 	.short	0x0100
        /*01ca*/ 	.byte	0x08
	.zero		1


	//   ....[20]....
        /*01cc*/ 	.word	0x000003b0
        /*01d0*/ 	.word	0x000000ff
        /*01d4*/ 	.word	0x00000050
        /*01d8*/ 	.short	0x0100
        /*01da*/ 	.byte	0x08
	.zero		1


	//   ....[21]....
        /*01dc*/ 	.word	0x000003c0
        /*01e0*/ 	.word	0x000000ff
        /*01e4*/ 	.word	0x000000a8
        /*01e8*/ 	.short	0x0100
        /*01ea*/ 	.byte	0x08
	.zero		1


	//   ....[22]....
        /*01ec*/ 	.word	0x00000840
        /*01f0*/ 	.word	0x000000ff
        /*01f4*/ 	.word	0x000000c0
        /*01f8*/ 	.short	0x0100
        /*01fa*/ 	.byte	0x06
	.zero		1


	//   ....[23]....
        /*01fc*/ 	.word	0x000008e0
        /*0200*/ 	.word	0x000000ff
        /*0204*/ 	.word	0x000000c8
        /*0208*/ 	.short	0x0100
        /*020a*/ 	.byte	0x06
	.zero		1


	//   ....[24]....
        /*020c*/ 	.word	0x00001880
        /*0210*/ 	.word	0x00000003
        /*0214*/ 	.word	0x00000000
        /*0218*/ 	.short	0x010a
        /*021a*/ 	.byte	0x3f
	.zero		1


	//   ....[25]....
        /*021c*/ 	.word	0x000018e0
        /*0220*/ 	.word	0x00000003
        /*0224*/ 	.word	0x00000000
        /*0228*/ 	.short	0x010a
        /*022a*/ 	.byte	0x3f
	.zero		1


	//   ....[26]....
        /*022c*/ 	.word	0x00001c40
        /*0230*/ 	.word	0x00000005
        /*0234*/ 	.word	0x00000000
        /*0238*/ 	.short	0x010a
        /*023a*/ 	.byte	0x3f
	.zero		1


	//   ....[27]....
        /*023c*/ 	.word	0x00001c80
        /*0240*/ 	.word	0x00000005
        /*0244*/ 	.word	0x00000000
        /*0248*/ 	.short	0x010a
        /*024a*/ 	.byte	0x3f
	.zero		1


	//   ....[28]....
        /*024c*/ 	.word	0x00001ec0
        /*0250*/ 	.word	0x00000004
        /*0254*/ 	.word	0x00000000
        /*0258*/ 	.short	0x0101
        /*025a*/ 	.byte	0x3f
	.zero		1


	//   ....[29]....
        /*025c*/ 	.word	0x000020b0
        /*0260*/ 	.word	0x00000000
        /*0264*/ 	.word	0x00000000
        /*0268*/ 	.short	0x0101
        /*026a*/ 	.byte	0x3f
	.zero		1


	//   ....[30]....
        /*026c*/ 	.word	0x00007ec0
        /*0270*/ 	.word	0x00000015
        /*0274*/ 	.word	0x00000058
        /*0278*/ 	.short	0x010a
        /*027a*/ 	.byte	0x3f
	.zero		1


	//   ....[31]....
        /*027c*/ 	.word	0x00008280
        /*0280*/ 	.word	0x00000006
        /*0284*/ 	.word	0x000000c8
        /*0288*/ 	.short	0x0101
        /*028a*/ 	.byte	0x3f
	.zero		1


	//   ....[32]....
        /*028c*/ 	.word	0x000089b0
        /*0290*/ 	.word	0x00000007
        /*0294*/ 	.word	0x00000000
        /*0298*/ 	.short	0x010a
        /*029a*/ 	.byte	0x3f
	.zero		1


	//   ....[33]....
        /*029c*/ 	.word	0x00008a30
        /*02a0*/ 	.word	0x00000008
        /*02a4*/ 	.word	0x00000000
        /*02a8*/ 	.short	0x010a
        /*02aa*/ 	.byte	0x3f
	.zero		1


	//   ....[34]....
        /*02ac*/ 	.word	0x00008ac0
        /*02b0*/ 	.word	0x00000009
        /*02b4*/ 	.word	0x00000000
        /*02b8*/ 	.short	0x010a
        /*02ba*/ 	.byte	0x3f
	.zero		1


	//   ....[35]....
        /*02bc*/ 	.word	0x00008b50
        /*02c0*/ 	.word	0x00000008
        /*02c4*/ 	.word	0x00000000
        /*02c8*/ 	.short	0x010a
        /*02ca*/ 	.byte	0x3f
	.zero		1


	//   ....[36]....
        /*02cc*/ 	.word	0x00008be0
        /*02d0*/ 	.word	0x00000009
        /*02d4*/ 	.word	0x00000000
        /*02d8*/ 	.short	0x010a
        /*02da*/ 	.byte	0x3f
	.zero		1


	//   ....[37]....
        /*02dc*/ 	.word	0x00008c70
        /*02e0*/ 	.word	0x00000008
        /*02e4*/ 	.word	0x00000000
        /*02e8*/ 	.short	0x010a
        /*02ea*/ 	.byte	0x3f
	.zero		1


	//   ....[38]....
        /*02ec*/ 	.word	0x00008d00
        /*02f0*/ 	.word	0x00000009
        /*02f4*/ 	.word	0x00000000
        /*02f8*/ 	.short	0x010a
        /*02fa*/ 	.byte	0x3f
	.zero		1


	//   ....[39]....
        /*02fc*/ 	.word	0x00008d90
        /*0300*/ 	.word	0x00000008
        /*0304*/ 	.word	0x00000000
        /*0308*/ 	.short	0x010a
        /*030a*/ 	.byte	0x3f
	.zero		1


	//   ....[40]....
        /*030c*/ 	.word	0x00008e20
        /*0310*/ 	.word	0x00000009
        /*0314*/ 	.word	0x00000000
        /*0318*/ 	.short	0x010a
        /*031a*/ 	.byte	0x3f
	.zero		1


	//   ....[41]....
        /*031c*/ 	.word	0x00008eb0
        /*0320*/ 	.word	0x00000006
        /*0324*/ 	.word	0x00000000
        /*0328*/ 	.short	0x010a
        /*032a*/ 	.byte	0x3f
	.zero		1


	//   ....[42]....
        /*032c*/ 	.word	0x00008f40
        /*0330*/ 	.word	0x00000003
        /*0334*/ 	.word	0x00000000
        /*0338*/ 	.short	0x010a
        /*033a*/ 	.byte	0x3f
	.zero		1


	//   ....[43]....
        /*033c*/ 	.word	0x00008fa0
        /*0340*/ 	.word	0x00000003
        /*0344*/ 	.word	0x00000000
        /*0348*/ 	.short	0x010a
        /*034a*/ 	.byte	0x3f
	.zero		1


	//   ....[44]....
        /*034c*/ 	.word	0x00008ff0
        /*0350*/ 	.word	0x00000005
        /*0354*/ 	.word	0x00000000
        /*0358*/ 	.short	0x010a
        /*035a*/ 	.byte	0x3f
	.zero		1


	//   ....[45]....
        /*035c*/ 	.word	0x000090c0
        /*0360*/ 	.word	0x00000015
        /*0364*/ 	.word	0x00000058
        /*0368*/ 	.short	0x010a
        /*036a*/ 	.byte	0x3f
	.zero		1


	//   ....[46]....
        /*036c*/ 	.word	0x00009190
        /*0370*/ 	.word	0x00000007
        /*0374*/ 	.word	0x00000000
        /*0378*/ 	.short	0x010a
        /*037a*/ 	.byte	0x3f
	.zero		1


	//   ....[47]....
        /*037c*/ 	.word	0x000091e0
        /*0380*/ 	.word	0x00000008
        /*0384*/ 	.word	0x00000000
        /*0388*/ 	.short	0x010a
        /*038a*/ 	.byte	0x3f
	.zero		1


	//   ....[48]....
        /*038c*/ 	.word	0x00009230
        /*0390*/ 	.word	0x00000009
        /*0394*/ 	.word	0x00000000
        /*0398*/ 	.short	0x010a
        /*039a*/ 	.byte	0x3f
	.zero		1


	//   ....[49]....
        /*039c*/ 	.word	0x00009280
        /*03a0*/ 	.word	0x00000008
        /*03a4*/ 	.word	0x00000000
        /*03a8*/ 	.short	0x010a
        /*03aa*/ 	.byte	0x3f
	.zero		1


	//   ....[50]....
        /*03ac*/ 	.word	0x000092d0
        /*03b0*/ 	.word	0x00000009
        /*03b4*/ 	.word	0x00000000
        /*03b8*/ 	.short	0x010a
        /*03ba*/ 	.byte	0x3f
	.zero		1


	//   ....[51]....
        /*03bc*/ 	.word	0x00009320
        /*03c0*/ 	.word	0x00000008
        /*03c4*/ 	.word	0x00000000
        /*03c8*/ 	.short	0x010a
        /*03ca*/ 	.byte	0x3f
	.zero		1


	//   ....[52]....
        /*03cc*/ 	.word	0x00009370
        /*03d0*/ 	.word	0x00000009
        /*03d4*/ 	.word	0x00000000
        /*03d8*/ 	.short	0x010a
        /*03da*/ 	.byte	0x3f
	.zero		1


	//   ....[53]....
        /*03dc*/ 	.word	0x000093c0
        /*03e0*/ 	.word	0x00000008
        /*03e4*/ 	.word	0x00000000
        /*03e8*/ 	.short	0x010a
        /*03ea*/ 	.byte	0x3f
	.zero		1


	//   ....[54]....
        /*03ec*/ 	.word	0x00009410
        /*03f0*/ 	.word	0x00000009
        /*03f4*/ 	.word	0x00000000
        /*03f8*/ 	.short	0x010a
        /*03fa*/ 	.byte	0x3f
	.zero		1


	//   ....[55]....
        /*03fc*/ 	.word	0x00009460
        /*0400*/ 	.word	0x00000006
        /*0404*/ 	.word	0x00000000
        /*0408*/ 	.short	0x010a
        /*040a*/ 	.byte	0x3f
	.zero		1


	//----- nvinfo : EIATTR_NUM_MBARRIERS
	.align		4
.L_35:
        /*040c*/ 	.byte	0x03, 0x38
        /*040e*/ 	.short	0x0018


	//----- nvinfo : EIATTR_EXIT_INSTR_OFFSETS
	.align		4
        /*0410*/ 	.byte	0x04, 0x1c
        /*0412*/ 	.short	(.L_37 - .L_36)


	//   ....[0]....
.L_36:
        /*0414*/ 	.word	0x00000b10


	//   ....[1]....
        /*0418*/ 	.word	0x00001330


	//   ....[2]....
        /*041c*/ 	.word	0x00007520


	//   ....[3]....
        /*0420*/ 	.word	0x00007a80


	//   ....[4]....
        /*0424*/ 	.word	0x00008f90


	//----- nvinfo : EIATTR_MAX_THREADS
	.align		4
.L_37:
        /*0428*/ 	.byte	0x04, 0x05
        /*042a*/ 	.short	(.L_39 - .L_38)
.L_38:
        /*042c*/ 	.word	0x00000180
        /*0430*/ 	.word	0x00000001
        /*0434*/ 	.word	0x00000001


	//----- nvinfo : EIATTR_CRS_STACK_SIZE
	.align		4
.L_39:
        /*0438*/ 	.byte	0x04, 0x1e
        /*043a*/ 	.short	(.L_41 - .L_40)
.L_40:
        /*043c*/ 	.word	0x00000000


	//----- nvinfo : EIATTR_CBANK_PARAM_SIZE
	.align		4
.L_41:
        /*0440*/ 	.byte	0x03, 0x19
        /*0442*/ 	.short	0x0470


	//----- nvinfo : EIATTR_PARAM_CBANK
	.align		4
        /*0444*/ 	.byte	0x04, 0x0a
        /*0446*/ 	.short	(.L_43 - .L_42)
	.align		4
.L_42:
        /*0448*/ 	.word	index@(.nv.constant0._ZN7cutlass13device_kernelINS_4gemm6kernel13GemmUniversalIN4cute5tupleIJiiiiEEENS1_10collective13CollectiveMmaINS1_34MainloopSm90TmaGmmaWarpSpecializedILi11ENS5_IJNS4_1CILi4EEENSA_ILi2EEENSA_ILi1EEEEEENS1_35KernelTmaWarpSpecializedCooperativeEEENS5_IJNSA_ILi256EEENSA_ILi64EEENSA_ILi32EEEEEENS_6half_tENS5_IJlSD_lEEESL_SM_NS4_8TiledMMAINS4_8MMA_AtomIJNS4_4SM904GMMA25MMA_64x64x16_F32F16F16_SSILNSQ_5MajorE0ELSS_0ELNSQ_7ScaleInE1ELST_1EEEEEENS4_6LayoutINS5_IJSC_SD_SD_EEENS5_IJSD_NSA_ILi0EEESY_EEEEENS5_IJNS4_10UnderscoreES11_S11_EEEEENS4_23SM90_TMA_LOAD_MULTICASTENS4_14ComposedLayoutINS4_7SwizzleILi2ELi4ELi3EEENS4_18smem_ptr_flag_bitsILi16EEENSW_INS5_IJNSA_ILi8EEESJ_EEENS5_IJSJ_SD_EEEEEEEvNS4_8identityES14_S1E_vS1F_EENS_8epilogue10collective6detail29Sm90TmaWarpSpecializedAdapterINS1I_15DefaultEpilogueISL_SM_SM_NS1H_6thread17LinearCombinationISL_Li1EffLNS1M_9ScaleType4KindE0ELNS_15FloatRoundStyleE2ESL_EENS1_15EpilogueDefaultEEEEEvvEEEEvNT_6ParamsE)
        /*044c*/ 	.short	0x0210
        /*044e*/ 	.short	0x0470


	//----- nvinfo : EIATTR_SW_WAR
	.align		4
.L_43:
        /*0450*/ 	.byte	0x04, 0x36
        /*0452*/ 	.short	(.L_45 - .L_44)
.L_44:
        /*0454*/ 	.word	0x00000008
.L_45:


//--------------------- .nv.callgraph             --------------------------
	.section	.nv.callgraph,"",@"SHT_CUDA_CALLGRAPH"
	.align	4
	.sectionentsize	8
	.align		4
        /*0000*/ 	.word	0x00000000
	.align		4
        /*0004*/ 	.word	0xffffffff
	.align		4
        /*0008*/ 	.word	index@(_ZN7cutlass13device_kernelINS_4gemm6kernel13GemmUniversalIN4cute5tupleIJiiiiEEENS1_10collective13CollectiveMmaINS1_34MainloopSm90TmaGmmaWarpSpecializedILi11ENS5_IJNS4_1CILi4EEENSA_ILi2EEENSA_ILi1EEEEEENS1_35KernelTmaWarpSpecializedCooperativeEEENS5_IJNSA_ILi256EEENSA_ILi64EEENSA_ILi32EEEEEENS_6half_tENS5_IJlSD_lEEESL_SM_NS4_8TiledMMAINS4_8MMA_AtomIJNS4_4SM904GMMA25MMA_64x64x16_F32F16F16_SSILNSQ_5MajorE0ELSS_0ELNSQ_7ScaleInE1ELST_1EEEEEENS4_6LayoutINS5_IJSC_SD_SD_EEENS5_IJSD_NSA_ILi0EEESY_EEEEENS5_IJNS4_10UnderscoreES11_S11_EEEEENS4_23SM90_TMA_LOAD_MULTICASTENS4_14ComposedLayoutINS4_7SwizzleILi2ELi4ELi3EEENS4_18smem_ptr_flag_bitsILi16EEENSW_INS5_IJNSA_ILi8EEESJ_EEENS5_IJSJ_SD_EEEEEEEvNS4_8identityES14_S1E_vS1F_EENS_8epilogue10collective6detail29Sm90TmaWarpSpecializedAdapterINS1I_15DefaultEpilogueISL_SM_SM_NS1H_6thread17LinearCombinationISL_Li1EffLNS1M_9ScaleType4KindE0ELNS_15FloatRoundStyleE2ESL_EENS1_15EpilogueDefaultEEEEEvvEEEEvNT_6ParamsE)
	.align		4
        /*000c*/ 	.word	index@(__assertfail)
	.align		4
        /*0010*/ 	.word	0x00000000
	.align		4
        /*0014*/ 	.word	0xfffffffe
	.align		4
        /*0018*/ 	.word	0x00000000
	.align		4
        /*001c*/ 	.word	0xfffffffd
	.align		4
        /*0020*/ 	.word	0x00000000
	.align		4
        /*0024*/ 	.word	0xfffffffc


//--------------------- .nv.constant4             --------------------------
	.section	.nv.constant4,"a",@progbits
	.align	8
	.align		8
.nv.constant4:
        /*0000*/ 	.dword	__assertfail
	.align		8
        /*0008*/ 	.dword	__unnamed_1
	.align		8
        /*0010*/ 	.dword	_ZN40_INTERNAL_e59d4aea_4_k_cu_2043a107_315664cuda3std3__45__cpo5beginE
	.align		8
        /*0018*/ 	.dword	_ZN40_INTERNAL_e59d4aea_4_k_cu_2043a107_315664cuda3std3__45__cpo3endE
	.align		8
        /*0020*/ 	.dword	_ZN40_INTERNAL_e59d4aea_4_k_cu_2043a107_315664cuda3std3__45__cpo6cbeginE
	.align		8
        /*0028*/ 	.dword	_ZN40_INTERNAL_e59d4aea_4_k_cu_2043a107_315664cuda3std3__45__cpo4cendE
	.align		8
        /*0030*/ 	.dword	_ZN40_INTERNAL_e59d4aea_4_k_cu_2043a107_315664cuda3std3__442_GLOBAL__N__e59d4aea_4_k_cu_2043a107_315666ignoreE
	.align		8
        /*0038*/ 	.dword	_ZN40_INTERNAL_e59d4aea_4_k_cu_2043a107_315664cuda3std3__419piecewise_constructE
	.align		8
        /*0040*/ 	.dword	_ZN40_INTERNAL_e59d4aea_4_k_cu_2043a107_315664cuda3std3__48in_placeE
	.align		8
        /*0048*/ 	.dword	_ZN40_INTERNAL_e59d4aea_4_k_cu_2043a107_315664cuda3std6ranges3__45__cpo4swapE
	.align		8
        /*0050*/ 	.dword	_ZN40_INTERNAL_e59d4aea_4_k_cu_2043a107_315664cuda3std6ranges3__45__cpo9iter_moveE
	.align		8
        /*0058*/ 	.dword	_ZN40_INTERNAL_e59d4aea_4_k_cu_2043a107_315664cute7productE
	.align		8
        /*0060*/ 	.dword	_ZN40_INTERNAL_e59d4aea_4_k_cu_2043a107_315664cute1_E
	.align		8
        /*0068*/ 	.dword	$str$22
	.align		8
        /*0070*/ 	.dword	$str$23


//--------------------- .text._ZN7cutlass13device_kernelINS_4gemm6kernel13GemmUniversalIN4cute5tupleIJiiiiEEENS1_10collective13CollectiveMmaINS1_34MainloopSm90TmaGmmaWarpSpecializedILi11ENS5_IJNS4_1CILi4EEENSA_ILi2EEENSA_ILi1EEEEEENS1_35KernelTmaWarpSpecializedCooperativeEEENS5_IJNSA_ILi256EEENSA_ILi64EEENSA_ILi32EEEEEENS_6half_tENS5_IJlSD_lEEESL_SM_NS4_8TiledMMAINS4_8MMA_AtomIJNS4_4SM904GMMA25MMA_64x64x16_F32F16F16_SSILNSQ_5MajorE0ELSS_0ELNSQ_7ScaleInE1ELST_1EEEEEENS4_6LayoutINS5_IJSC_SD_SD_EEENS5_IJSD_NSA_ILi0EEESY_EEEEENS5_IJNS4_10UnderscoreES11_S11_EEEEENS4_23SM90_TMA_LOAD_MULTICASTENS4_14ComposedLayoutINS4_7SwizzleILi2ELi4ELi3EEENS4_18smem_ptr_flag_bitsILi16EEENSW_INS5_IJNSA_ILi8EEESJ_EEENS5_IJSJ_SD_EEEEEEEvNS4_8identityES14_S1E_vS1F_EENS_8epilogue10collective6detail29Sm90TmaWarpSpecializedAdapterINS1I_15DefaultEpilogueISL_SM_SM_NS1H_6thread17LinearCombinationISL_Li1EffLNS1M_9ScaleType4KindE0ELNS_15FloatRoundStyleE2ESL_EENS1_15EpilogueDefaultEEEEEvvEEEEvNT_6ParamsE --------------------------
	.section	.text._ZN7cutlass13device_kernelINS_4gemm6kernel13GemmUniversalIN4cute5tupleIJiiiiEEENS1_10collective13CollectiveMmaINS1_34MainloopSm90TmaGmmaWarpSpecializedILi11ENS5_IJNS4_1CILi4EEENSA_ILi2EEENSA_ILi1EEEEEENS1_35KernelTmaWarpSpecializedCooperativeEEENS5_IJNSA_ILi256EEENSA_ILi64EEENSA_ILi32EEEEEENS_6half_tENS5_IJlSD_lEEESL_SM_NS4_8TiledMMAINS4_8MMA_AtomIJNS4_4SM904GMMA25MMA_64x64x16_F32F16F16_SSILNSQ_5MajorE0ELSS_0ELNSQ_7ScaleInE1ELST_1EEEEEENS4_6LayoutINS5_IJSC_SD_SD_EEENS5_IJSD_NSA_ILi0EEESY_EEEEENS5_IJNS4_10UnderscoreES11_S11_EEEEENS4_23SM90_TMA_LOAD_MULTICASTENS4_14ComposedLayoutINS4_7SwizzleILi2ELi4ELi3EEENS4_18smem_ptr_flag_bitsILi16EEENSW_INS5_IJNSA_ILi8EEESJ_EEENS5_IJSJ_SD_EEEEEEEvNS4_8identityES14_S1E_vS1F_EENS_8epilogue10collective6detail29Sm90TmaWarpSpecializedAdapterINS1I_15DefaultEpilogueISL_SM_SM_NS1H_6thread17LinearCombinationISL_Li1EffLNS1M_9ScaleType4KindE0ELNS_15FloatRoundStyleE2ESL_EENS1_15EpilogueDefaultEEEEEvvEEEEvNT_6ParamsE,"ax",@progbits
	.align	128
.text._ZN7cutlass13device_kernelINS_4gemm6kernel13GemmUniversalIN4cute5tupleIJiiiiEEENS1_10collective13CollectiveMmaINS1_34MainloopSm90TmaGmmaWarpSpecializedILi11ENS5_IJNS4_1CILi4EEENSA_ILi2EEENSA_ILi1EEEEEENS1_35KernelTmaWarpSpecializedCooperativeEEENS5_IJNSA_ILi256EEENSA_ILi64EEENSA_ILi32EEEEEENS_6half_tENS5_IJlSD_lEEESL_SM_NS4_8TiledMMAINS4_8MMA_AtomIJNS4_4SM904GMMA25MMA_64x64x16_F32F16F16_SSILNSQ_5MajorE0ELSS_0ELNSQ_7ScaleInE1ELST_1EEEEEENS4_6LayoutINS5_IJSC_SD_SD_EEENS5_IJSD_NSA_ILi0EEESY_EEEEENS5_IJNS4_10UnderscoreES11_S11_EEEEENS4_23SM90_TMA_LOAD_MULTICASTENS4_14ComposedLayoutINS4_7SwizzleILi2ELi4ELi3EEENS4_18smem_ptr_flag_bitsILi16EEENSW_INS5_IJNSA_ILi8EEESJ_EEENS5_IJSJ_SD_EEEEEEEvNS4_8identityES14_S1E_vS1F_EENS_8epilogue10collective6detail29Sm90TmaWarpSpecializedAdapterINS1I_15DefaultEpilogueISL_SM_SM_NS1H_6thread17LinearCombinationISL_Li1EffLNS1M_9ScaleType4KindE0ELNS_15FloatRoundStyleE2ESL_EENS1_15EpilogueDefaultEEEEEvvEEEEvNT_6ParamsE:
        .type           _ZN7cutlass13device_kernelINS_4gemm6kernel13GemmUniversalIN4cute5tupleIJiiiiEEENS1_10collective13CollectiveMmaINS1_34MainloopSm90TmaGmmaWarpSpecializedILi11ENS5_IJNS4_1CILi4EEENSA_ILi2EEENSA_ILi1EEEEEENS1_35KernelTmaWarpSpecializedCooperativeEEENS5_IJNSA_ILi256EEENSA_ILi64EEENSA_ILi32EEEEEENS_6half_tENS5_IJlSD_lEEESL_SM_NS4_8TiledMMAINS4_8MMA_AtomIJNS4_4SM904GMMA25MMA_64x64x16_F32F16F16_SSILNSQ_5MajorE0ELSS_0ELNSQ_7ScaleInE1ELST_1EEEEEENS4_6LayoutINS5_IJSC_SD_SD_EEENS5_IJSD_NSA_ILi0EEESY_EEEEENS5_IJNS4_10UnderscoreES11_S11_EEEEENS4_23SM90_TMA_LOAD_MULTICASTENS4_14ComposedLayoutINS4_7SwizzleILi2ELi4ELi3EEENS4_18smem_ptr_flag_bitsILi16EEENSW_INS5_IJNSA_ILi8EEESJ_EEENS5_IJSJ_SD_EEEEEEEvNS4_8identityES14_S1E_vS1F_EENS_8epilogue10collective6detail29Sm90TmaWarpSpecializedAdapterINS1I_15DefaultEpilogueISL_SM_SM_NS1H_6thread17LinearCombinationISL_Li1EffLNS1M_9ScaleType4KindE0ELNS_15FloatRoundStyleE2ESL_EENS1_15EpilogueDefaultEEEEEvvEEEEvNT_6ParamsE,@function
        .size           _ZN7cutlass13device_kernelINS_4gemm6kernel13GemmUniversalIN4cute5tupleIJiiiiEEENS1_10collective13CollectiveMmaINS1_34MainloopSm90TmaGmmaWarpSpecializedILi11ENS5_IJNS4_1CILi4EEENSA_ILi2EEENSA_ILi1EEEEEENS1_35KernelTmaWarpSpecializedCooperativeEEENS5_IJNSA_ILi256EEENSA_ILi64EEENSA_ILi32EEEEEENS_6half_tENS5_IJlSD_lEEESL_SM_NS4_8TiledMMAINS4_8MMA_AtomIJNS4_4SM904GMMA25MMA_64x64x16_F32F16F16_SSILNSQ_5MajorE0ELSS_0ELNSQ_7ScaleInE1ELST_1EEEEEENS4_6LayoutINS5_IJSC_SD_SD_EEENS5_IJSD_NSA_ILi0EEESY_EEEEENS5_IJNS4_10UnderscoreES11_S11_EEEEENS4_23SM90_TMA_LOAD_MULTICASTENS4_14ComposedLayoutINS4_7SwizzleILi2ELi4ELi3EEENS4_18smem_ptr_flag_bitsILi16EEENSW_INS5_IJNSA_ILi8EEESJ_EEENS5_IJSJ_SD_EEEEEEEvNS4_8identityES14_S1E_vS1F_EENS_8epilogue10collective6detail29Sm90TmaWarpSpecializedAdapterINS1I_15DefaultEpilogueISL_SM_SM_NS1H_6thread17LinearCombinationISL_Li1EffLNS1M_9ScaleType4KindE0ELNS_15FloatRoundStyleE2ESL_EENS1_15EpilogueDefaultEEEEEvvEEEEvNT_6ParamsE,(.L_x_210 - _ZN7cutlass13device_kernelINS_4gemm6kernel13GemmUniversalIN4cute5tupleIJiiiiEEENS1_10collective13CollectiveMmaINS1_34MainloopSm90TmaGmmaWarpSpecializedILi11ENS5_IJNS4_1CILi4EEENSA_ILi2EEENSA_ILi1EEEEEENS1_35KernelTmaWarpSpecializedCooperativeEEENS5_IJNSA_ILi256EEENSA_ILi64EEENSA_ILi32EEEEEENS_6half_tENS5_IJlSD_lEEESL_SM_NS4_8TiledMMAINS4_8MMA_AtomIJNS4_4SM904GMMA25MMA_64x64x16_F32F16F16_SSILNSQ_5MajorE0ELSS_0ELNSQ_7ScaleInE1ELST_1EEEEEENS4_6LayoutINS5_IJSC_SD_SD_EEENS5_IJSD_NSA_ILi0EEESY_EEEEENS5_IJNS4_10UnderscoreES11_S11_EEEEENS4_23SM90_TMA_LOAD_MULTICASTENS4_14ComposedLayoutINS4_7SwizzleILi2ELi4ELi3EEENS4_18smem_ptr_flag_bitsILi16EEENSW_INS5_IJNSA_ILi8EEESJ_EEENS5_IJSJ_SD_EEEEEEEvNS4_8identityES14_S1E_vS1F_EENS_8epilogue10collective6detail29Sm90TmaWarpSpecializedAdapterINS1I_15DefaultEpilogueISL_SM_SM_NS1H_6thread17LinearCombinationISL_Li1EffLNS1M_9ScaleType4KindE0ELNS_15FloatRoundStyleE2ESL_EENS1_15EpilogueDefaultEEEEEvvEEEEvNT_6ParamsE)
        .other          _ZN7cutlass13device_kernelINS_4gemm6kernel13GemmUniversalIN4cute5tupleIJiiiiEEENS1_10collective13CollectiveMmaINS1_34MainloopSm90TmaGmmaWarpSpecializedILi11ENS5_IJNS4_1CILi4EEENSA_ILi2EEENSA_ILi1EEEEEENS1_35KernelTmaWarpSpecializedCooperativeEEENS5_IJNSA_ILi256EEENSA_ILi64EEENSA_ILi32EEEEEENS_6half_tENS5_IJlSD_lEEESL_SM_NS4_8TiledMMAINS4_8MMA_AtomIJNS4_4SM904GMMA25MMA_64x64x16_F32F16F16_SSILNSQ_5MajorE0ELSS_0ELNSQ_7ScaleInE1ELST_1EEEEEENS4_6LayoutINS5_IJSC_SD_SD_EEENS5_IJSD_NSA_ILi0EEESY_EEEEENS5_IJNS4_10UnderscoreES11_S11_EEEEENS4_23SM90_TMA_LOAD_MULTICASTENS4_14ComposedLayoutINS4_7SwizzleILi2ELi4ELi3EEENS4_18smem_ptr_flag_bitsILi16EEENSW_INS5_IJNSA_ILi8EEESJ_EEENS5_IJSJ_SD_EEEEEEEvNS4_8identityES14_S1E_vS1F_EENS_8epilogue10collective6detail29Sm90TmaWarpSpecializedAdapterINS1I_15DefaultEpilogueISL_SM_SM_NS1H_6thread17LinearCombinationISL_Li1EffLNS1M_9ScaleType4KindE0ELNS_15FloatRoundStyleE2ESL_EENS1_15EpilogueDefaultEEEEEvvEEEEvNT_6ParamsE,@"STO_CUDA_ENTRY STV_DEFAULT"
_ZN7cutlass13device_kernelINS_4gemm6kernel13GemmUniversalIN4cute5tupleIJiiiiEEENS1_10collective13CollectiveMmaINS1_34MainloopSm90TmaGmmaWarpSpecializedILi11ENS5_IJNS4_1CILi4EEENSA_ILi2EEENSA_ILi1EEEEEENS1_35KernelTmaWarpSpecializedCooperativeEEENS5_IJNSA_ILi256EEENSA_ILi64EEENSA_ILi32EEEEEENS_6half_tENS5_IJlSD_lEEESL_SM_NS4_8TiledMMAINS4_8MMA_AtomIJNS4_4SM904GMMA25MMA_64x64x16_F32F16F16_SSILNSQ_5MajorE0ELSS_0ELNSQ_7ScaleInE1ELST_1EEEEEENS4_6LayoutINS5_IJSC_SD_SD_EEENS5_IJSD_NSA_ILi0EEESY_EEEEENS5_IJNS4_10UnderscoreES11_S11_EEEEENS4_23SM90_TMA_LOAD_MULTICASTENS4_14ComposedLayoutINS4_7SwizzleILi2ELi4ELi3EEENS4_18smem_ptr_flag_bitsILi16EEENSW_INS5_IJNSA_ILi8EEESJ_EEENS5_IJSJ_SD_EEEEEEEvNS4_8identityES14_S1E_vS1F_EENS_8epilogue10collective6detail29Sm90TmaWarpSpecializedAdapterINS1I_15DefaultEpilogueISL_SM_SM_NS1H_6thread17LinearCombinationISL_Li1EffLNS1M_9ScaleType4KindE0ELNS_15FloatRoundStyleE2ESL_EENS1_15EpilogueDefaultEEEEEvvEEEEvNT_6ParamsE:
[----:B------:R-:W0:Y:S01]  /*0000*/  LDC R1, c[0x0][0x28] ;  /* 0x00000a00ff017b82 */ /* 0x000e220000000800 */
[----:B------:R-:W1:Y:S01]  /*0010*/  S2R R98, SR_TID.X ;  /* 0x0000000000627919 */ /* 0x000e620000002100 */
[----:B------:R-:W-:Y:S01]  /*0020*/  ELECT P0, URZ, PT ;  /* 0x00000000003f782f */ /* 0x000fe20003800000 */
[----:B------:R-:W-:Y:S01]  /*0030*/  BSSY B0, `(.L_x_0) ;  /* 0x000000f000007945 */ /* 0x000fe20003800000 */
[--C-:B-1----:R-:W-:Y:S02]  /*0040*/  SHF.R.U32.HI R0, RZ, 0x5, R98.reuse ;  /* 0x00000005ff007819 */ /* 0x102fe40000011662 */
[----:B------:R-:W-:-:S03]  /*0050*/  SHF.R.U32.HI R7, RZ, 0x7, R98 ;  /* 0x00000007ff077819 */ /* 0x000fc60000011662 */
[----:B------:R-:W1:Y:S04]  /*0060*/  SHFL.IDX PT, R3, R0, RZ, 0x1f ;  /* 0x00001fff00037589 */ /* 0x000e6800000e0000 */
[----:B------:R2:W3:Y:S01]  /*0070*/  SHFL.IDX PT, R2, R7, RZ, 0x1f ;  /* 0x00001fff07027589 */ /* 0x0004e200000e0000 */
[----:B-1----:R-:W-:-:S13]  /*0080*/  ISETP.NE.OR P0, PT, R3, RZ, !P0 ;  /* 0x000000ff0300720c */ /* 0x002fda0004705670 */
[----:B0-23--:R-:W-:Y:S05]  /*0090*/  @P0 BRA `(.L_x_1) ;  /* 0x0000000000200947 */ /* 0x00dfea0003800000 */
[----:B------:R-:W-:Y:S02]  /*00a0*/  ULDC.64 UR4, c[0x0][0x198] ;  /* 0x0000660000047ab9 */ /* 0x000fe40000000a00 */
[----:B------:R-:W-:Y:S02]  /*00b0*/  UIADD3 UR6, UP0, UR4, 0xf0, URZ ;  /* 0x000000f004067890 */ /* 0x000fe4000ff1e03f */
[----:B------:R-:W-:Y:S02]  /*00c0*/  UIADD3 UR4, UP1, UR4, 0x1f0, URZ ;  /* 0x000001f004047890 */ /* 0x000fe4000ff3e03f */
[----:B------:R-:W-:Y:S02]  /*00d0*/  UIADD3.X UR7, URZ, UR5, URZ, UP0, !UPT ;  /* 0x000000053f077290 */ /* 0x000fe400087fe43f */
[----:B------:R-:W-:-:S07]  /*00e0*/  UIADD3.X UR5, URZ, UR5, URZ, UP1, !UPT ;  /* 0x000000053f057290 */ /* 0x000fce0008ffe43f */
[----:B------:R0:W-:Y:S02]  /*00f0*/  UTMACCTL.PF [UR6] ;  /* 0x00000000060079b9 */ /* 0x0001e40008040000 */
[----:B------:R0:W-:Y:S02]  /*0100*/  UTMACCTL.PF [UR4] ;  /* 0x00000000040079b9 */ /* 0x0001e40008040000 */
[----:B0-----:R-:W-:Y:S01]  /*0110*/  NOP ;  /* 0x0000000000007918 */ /* 0x001fe20000000000 */
.L_x_1:
[----:B------:R-:W-:Y:S05]  /*0120*/  BSYNC B0 ;  /* 0x0000000000007941 */ /* 0x000fea0003800000 */
.L_x_0:
[----:B------:R-:W0:Y:S01]  /*0130*/  SHFL.IDX PT, R5, R0, RZ, 0x1f ;  /* 0x00001fff00057589 */ /* 0x000e2200000e0000 */
[----:B------:R-:W-:-:S04]  /*0140*/  SHF.R.S32.HI R9, RZ, 0x1f, R98 ;  /* 0x0000001fff097819 */ /* 0x000fc80000011462 */
[----:B------:R-:W-:Y:S02]  /*0150*/  LEA.HI R9, R9, R98, RZ, 0x7 ;  /* 0x0000006209097211 */ /* 0x000fe400078f38ff */
[----:B0-----:R-:W-:-:S13]  /*0160*/  ISETP.NE.AND P0, PT, R5, RZ, PT ;  /* 0x000000ff0500720c */ /* 0x001fda0003f05270 */
[----:B------:R-:W-:Y:S05]  /*0170*/  @P0 BRA `(.L_x_2) ;  /* 0x00000000009c0947 */ /* 0x000fea0003800000 */
[----:B------:R-:W-:Y:S01]  /*0180*/  ELECT P0, URZ, PT ;  /* 0x00000000003f782f */ /* 0x000fe20003800000 */
[----:B------:R-:W-:-:S12]  /*0190*/  BSSY B0, `(.L_x_2) ;  /* 0x0000025000007945 */ /* 0x000fd80003800000 */
[----:B------:R-:W-:Y:S05]  /*01a0*/  @!P0 BRA `(.L_x_3) ;  /* 0x00000000008c8947 */ /* 0x000fea0003800000 */
[----:B------:R-:W0:Y:S01]  /*01b0*/  S2UR UR8, SR_CgaCtaId ;  /* 0x00000000000879c3 */ /* 0x000e220000008800 */
[----:B------:R-:W-:Y:S01]  /*01c0*/  UMOV UR4, 0x400 ;  /* 0x0000040000047882 */ /* 0x000fe20000000000 */
[----:B------:R-:W-:Y:S01]  /*01d0*/  UMOV UR5, 0x1 ;  /* 0x0000000100057882 */ /* 0x000fe20000000000 */
[----:B------:R-:W-:Y:S02]  /*01e0*/  UMOV UR6, 0xa ;  /* 0x0000000a00067882 */ /* 0x000fe40000000000 */
[----:B------:R-:W-:-:S04]  /*01f0*/  UIADD3 UR6, -UR6, 0x100000, URZ ;  /* 0x0010000006067890 */ /* 0x000fc8000fffe13f */
[----:B------:R-:W-:Y:S02]  /*0200*/  USHF.L.U32 UR7, UR6, 0xb, URZ ;  /* 0x0000000b06077899 */ /* 0x000fe4000800063f */
[----:B------:R-:W-:Y:S02]  /*0210*/  USHF.L.U32 UR6, UR6, 0x1, URZ ;  /* 0x0000000106067899 */ /* 0x000fe4000800063f */
[----:B0-----:R-:W-:Y:S02]  /*0220*/  ULEA UR8, UR8, UR4, 0x18 ;  /* 0x0000000408087291 */ /* 0x001fe4000f8ec03f */
[----:B------:R-:W-:-:S04]  /*0230*/  UIADD3 UR4, -UR5, 0x100000, URZ ;  /* 0x0010000005047890 */ /* 0x000fc8000fffe13f */
[----:B------:R-:W-:Y:S02]  /*0240*/  USHF.L.U32 UR5, UR4, 0xb, URZ ;  /* 0x0000000b04057899 */ /* 0x000fe4000800063f */
[----:B------:R-:W-:Y:S01]  /*0250*/  USHF.L.U32 UR4, UR4, 0x1, URZ ;  /* 0x0000000104047899 */ /* 0x000fe2000800063f */
[----:B------:R-:W0:Y:S11]  /*0260*/  FENCE.VIEW.ASYNC.S ;  /* 0x00000000000073c6 */ /* 0x000e360000000000 */
[----:B0-----:R0:W1:Y:S01]  /*0270*/  SYNCS.EXCH.64 URZ, [UR8], UR4 ;  /* 0x00000004083f75b2 */ /* 0x0010620008000100 */
[----:B------:R0:W2:Y:S01]  /*0280*/  SYNCS.EXCH.64 URZ, [UR8+0x58], UR6 ;  /* 0x00005806083f75b2 */ /* 0x0000a20008000100 */
[----:B------:R0:W3:Y:S01]  /*0290*/  SYNCS.EXCH.64 URZ, [UR8+0x8], UR4 ;  /* 0x00000804083f75b2 */ /* 0x0000e20008000100 */
[----:B------:R0:W4:Y:S01]  /*02a0*/  SYNCS.EXCH.64 URZ, [UR8+0x60], UR6 ;  /* 0x00006006083f75b2 */ /* 0x0001220008000100 */
[----:B------:R0:W0:Y:S01]  /*02b0*/  SYNCS.EXCH.64 URZ, [UR8+0x10], UR4 ;  /* 0x00001004083f75b2 */ /* 0x0000220008000100 */
        /* <DEDUP_REMOVED lines=17> */
[----:B------:R-:W-:Y:S01]  /*03d0*/  NOP ;  /* 0x0000000000007918 */ /* 0x000fe20000000000 */
.L_x_3:
[----:B0-----:R-:W-:Y:S05]  /*03e0*/  BSYNC B0 ;  /* 0x0000000000007941 */ /* 0x001fea0003800000 */
.L_x_2:
[----:B------:R-:W0:Y:S01]  /*03f0*/  S2UR UR8, SR_CTAID.X ;  /* 0x00000000000879c3 */ /* 0x000e220000002500 */
[----:B------:R-:W-:Y:S01]  /*0400*/  LOP3.LUT R9, R9, 0xffffff80, RZ, 0xc0, !PT ;  /* 0xffffff8009097812 */ /* 0x000fe200078ec0ff */
[----:B------:R-:W5:Y:S01]  /*0410*/  SHFL.IDX PT, R0, R0, RZ, 0x1f ;  /* 0x00001fff00007589 */ /* 0x000f6200000e0000 */
[----:B------:R-:W-:Y:S01]  /*0420*/  SHF.R.S32.HI R10, RZ, 0x1f, R5 ;  /* 0x0000001fff0a7819 */ /* 0x000fe20000011405 */
[----:B------:R-:W-:Y:S01]  /*0430*/  ULDC UR4, c[0x0][0x150] ;  /* 0x0000540000047ab9 */ /* 0x000fe20000000800 */
[----:B------:R-:W-:Y:S01]  /*0440*/  ELECT P0, URZ, PT ;  /* 0x00000000003f782f */ /* 0x000fe20003800000 */
[----:B------:R-:W-:Y:S01]  /*0450*/  IMAD.IADD R8, R98, 0x1, -R9 ;  /* 0x0000000162087824 */ /* 0x000fe200078e0a09 */
[----:B------:R-:W1:Y:S01]  /*0460*/  S2R R4, SR_CTAID.Y ;  /* 0x0000000000047919 */ /* 0x000e620000002600 */
[----:B------:R-:W-:Y:S01]  /*0470*/  LEA.HI R10, R10, R5, RZ, 0x2 ;  /* 0x000000050a0a7211 */ /* 0x000fe200078f10ff */
[----:B------:R-:W2:Y:S01]  /*0480*/  LDC R12, c[0x0][0x144] ;  /* 0x00005100ff0c7b82 */ /* 0x000ea20000000800 */
[----:B------:R-:W-:Y:S01]  /*0490*/  NOP ;  /* 0x0000000000007918 */ /* 0x000fe20000000000 */
[----:B------:R-:W-:Y:S01]  /*04a0*/  SHF.R.S32.HI R9, RZ, 0x1f, R8 ;  /* 0x0000001fff097819 */ /* 0x000fe20000011408 */
[----:B------:R-:W-:Y:S01]  /*04b0*/  NOP ;  /* 0x0000000000007918 */ /* 0x000fe20000000000 */
[----:B------:R-:W-:Y:S01]  /*04c0*/  LOP3.LUT R10, R10, 0x3ffffffc, RZ, 0xc0, !PT ;  /* 0x3ffffffc0a0a7812 */ /* 0x000fe200078ec0ff */
[----:B------:R-:W-:Y:S01]  /*04d0*/  IMAD.MOV.U32 R22, RZ, RZ, 0x1 ;  /* 0x00000001ff167424 */ /* 0x000fe200078e00ff */
[----:B------:R-:W-:-:S02]  /*04e0*/  LEA.HI R9, R9, R8, RZ, 0x3 ;  /* 0x0000000809097211 */ /* 0x000fc400078f18ff */
[----:B------:R-:W3:Y:S01]  /*04f0*/  LDC R13, c[0x0][0x140] ;  /* 0x00005000ff0d7b82 */ /* 0x000ee20000000800 */
[----:B------:R-:W-:Y:S01]  /*0500*/  IMAD.IADD R10, R5, 0x1, -R10 ;  /* 0x00000001050a7824 */ /* 0x000fe200078e0a0a */
[--C-:B------:R-:W-:Y:S02]  /*0510*/  SHF.R.S32.HI R6, RZ, 0x3, R9.reuse ;  /* 0x00000003ff067819 */ /* 0x100fe40000011409 */
[----:B------:R-:W-:Y:S02]  /*0520*/  SHF.R.S32.HI R9, RZ, 0x1f, R9 ;  /* 0x0000001fff097819 */ /* 0x000fe40000011409 */
[----:B------:R-:W-:Y:S02]  /*0530*/  ISETP.NE.AND P3, PT, R2, RZ, PT ;  /* 0x000000ff0200720c */ /* 0x000fe40003f65270 */
[----:B0-----:R-:W-:Y:S02]  /*0540*/  I2FP.F32.U32 R11, UR8 ;  /* 0x00000008000b7c45 */ /* 0x001fe40008201000 */
[----:B------:R-:W-:-:S02]  /*0550*/  LEA.HI R9, R9, R6, RZ, 0x2 ;  /* 0x0000000609097211 */ /* 0x000fc400078f10ff */
[----:B-----5:R-:W-:Y:S01]  /*0560*/  ISETP.NE.OR P0, PT, R0, RZ, !P0 ;  /* 0x000000ff0000720c */ /* 0x020fe20004705670 */
[----:B------:R-:W-:Y:S01]  /*0570*/  FMUL R11, R11, UR4 ;  /* 0x000000040b0b7c20 */ /* 0x000fe20008400000 */
[----:B------:R-:W-:Y:S01]  /*0580*/  LOP3.LUT R9, R9, 0xfffffffc, RZ, 0xc0, !PT ;  /* 0xfffffffc09097812 */ /* 0x000fe200078ec0ff */
[----:B------:R-:W-:Y:S01]  /*0590*/  ULDC UR4, c[0x0][0x154] ;  /* 0x0000550000047ab9 */ /* 0x000fe20000000800 */
[----:B------:R-:W-:-:S03]  /*05a0*/  SHF.R.S32.HI R0, RZ, 0x1f, R3 ;  /* 0x0000001fff007819 */ /* 0x000fc60000011403 */
[----:B------:R-:W0:Y:S01]  /*05b0*/  F2I.U32.TRUNC.NTZ R11, R11 ;  /* 0x0000000b000b7305 */ /* 0x000e22000020f000 */
[----:B------:R-:W-:Y:S01]  /*05c0*/  IMAD.IADD R9, R6, 0x1, -R9 ;  /* 0x0000000106097824 */ /* 0x000fe200078e0a09 */
[----:B------:R-:W-:-:S03]  /*05d0*/  LEA.HI R0, R0, R3, RZ, 0x2 ;  /* 0x0000000300007211 */ /* 0x000fc600078f10ff */
[----:B------:R-:W-:Y:S01]  /*05e0*/  IMAD R10, R10, 0x4, R9 ;  /* 0x000000040a0a7824 */ /* 0x000fe200078e0209 */
[----:B------:R-:W-:Y:S01]  /*05f0*/  VOTEU.ALL UP0, P0 ;  /* 0x00000000003f7886 */ /* 0x000fe20000000000 */
[----:B------:R-:W-:Y:S01]  /*0600*/  LOP3.LUT R0, R0, 0xfffffffc, RZ, 0xc0, !PT ;  /* 0xfffffffc00007812 */ /* 0x000fe200078ec0ff */
[----:B------:R-:W-:Y:S01]  /*0610*/  VOTEU.ALL UP1, P0 ;  /* 0x00000000003f7886 */ /* 0x000fe20000020000 */
[C---:B------:R-:W-:Y:S01]  /*0620*/  IMAD.SHL.U32 R19, R10.reuse, 0x4, RZ ;  /* 0x000000040a137824 */ /* 0x040fe200078e00ff */
[----:B------:R-:W-:Y:S01]  /*0630*/  SHF.R.S32.HI R9, RZ, 0x1f, R10 ;  /* 0x0000001fff097819 */ /* 0x000fe2000001140a */
[----:B------:R-:W5:Y:S01]  /*0640*/  @!UP0 S2UR UR7, SR_CgaCtaId ;  /* 0x00000000000789c3 */ /* 0x000f620000008800 */
[----:B------:R-:W-:Y:S01]  /*0650*/  IMAD.IADD R3, R3, 0x1, -R0 ;  /* 0x0000000103037824 */ /* 0x000fe200078e0a00 */
[----:B------:R-:W-:Y:S01]  /*0660*/  @!UP0 UMOV UR6, 0x400 ;  /* 0x0000040000068882 */ /* 0x000fe20000000000 */
[----:B------:R-:W-:Y:S01]  /*0670*/  LEA.HI R9, R9, R10, RZ, 0x2 ;  /* 0x0000000a09097211 */ /* 0x000fe200078f10ff */
[----:B0-----:R-:W-:Y:S01]  /*0680*/  IMAD.MOV R15, RZ, RZ, -R11 ;  /* 0x000000ffff0f7224 */ /* 0x001fe200078e0a0b */
[----:B------:R-:W-:-:S02]  /*0690*/  LOP3.LUT R19, R10, 0xc, R19, 0x78, !PT ;  /* 0x0000000c0a137812 */ /* 0x000fc400078e7813 */
[----:B------:R-:W-:Y:S01]  /*06a0*/  LOP3.LUT R11, R9, 0xfffffffc, RZ, 0xc0, !PT ;  /* 0xfffffffc090b7812 */ /* 0x000fe200078ec0ff */
[----:B--2---:R-:W-:Y:S01]  /*06b0*/  IMAD R6, R12, R15, UR8 ;  /* 0x000000080c067e24 */ /* 0x004fe2000f8e020f */
[----:B-1----:R-:W-:Y:S01]  /*06c0*/  I2FP.F32.U32 R12, R4 ;  /* 0x00000004000c7245 */ /* 0x002fe20000201000 */
[----:B------:R-:W0:Y:S01]  /*06d0*/  LDC R9, c[0x0][0x148] ;  /* 0x00005200ff097b82 */ /* 0x000e220000000800 */
[----:B------:R-:W-:Y:S01]  /*06e0*/  ISETP.NE.AND P1, PT, R3, 0x3, PT ;  /* 0x000000030300780c */ /* 0x000fe20003f25270 */
[----:B------:R-:W-:Y:S01]  /*06f0*/  IMAD.IADD R11, R10, 0x1, -R11 ;  /* 0x000000010a0b7824 */ /* 0x000fe200078e0a0b */
[----:B---3--:R-:W-:Y:S01]  /*0700*/  ISETP.EQ.U32.AND P2, PT, R13, 0x1, PT ;  /* 0x000000010d00780c */ /* 0x008fe20003f42070 */
[----:B------:R-:W-:Y:S01]  /*0710*/  FMUL R12, R12, UR4 ;  /* 0x000000040c0c7c20 */ /* 0x000fe20008400000 */
[----:B------:R-:W-:Y:S01]  /*0720*/  UMOV UR4, 0x20 ;  /* 0x0000002000047882 */ /* 0x000fe20000000000 */
[----:B------:R-:W-:Y:S01]  /*0730*/  ISETP.EQ.OR P1, PT, R3, RZ, !P1 ;  /* 0x000000ff0300720c */ /* 0x000fe20004f22670 */
[----:B------:R-:W-:-:S04]  /*0740*/  @!UP0 UIADD3 UR4, -UR4, 0x100000, URZ ;  /* 0x0010000004048890 */ /* 0x000fc8000fffe13f */
[----:B------:R-:W-:Y:S02]  /*0750*/  @!UP0 USHF.L.U32 UR5, UR4, 0xb, URZ ;  /* 0x0000000b04058899 */ /* 0x000fe4000800063f */
[----:B------:R-:W-:Y:S01]  /*0760*/  @!UP0 USHF.L.U32 UR4, UR4, 0x1, URZ ;  /* 0x0000000104048899 */ /* 0x000fe2000800063f */
[----:B------:R-:W-:Y:S01]  /*0770*/  ISETP.NE.AND P4, PT, R11, R6, PT ;  /* 0x000000060b00720c */ /* 0x000fe20003f85270 */
[----:B------:R-:W1:Y:S01]  /*0780*/  F2I.U32.TRUNC.NTZ R12, R12 ;  /* 0x0000000c000c7305 */ /* 0x000e62000020f000 */
[----:B------:R-:W-:Y:S01]  /*0790*/  ISETP.EQ.AND P1, PT, R2, RZ, P1 ;  /* 0x000000ff0200720c */ /* 0x000fe20000f22270 */
[----:B-----5:R-:W-:-:S03]  /*07a0*/  @!UP0 ULEA UR6, UR7, UR6, 0x18 ;  /* 0x0000000607068291 */ /* 0x020fc6000f8ec03f */
[----:B------:R-:W-:Y:S01]  /*07b0*/  SEL R18, RZ, 0x1, !P1 ;  /* 0x00000001ff127807 */ /* 0x000fe20004800000 */
[----:B------:R-:W-:Y:S01]  /*07c0*/  VOTEU.ALL UP0, P0 ;  /* 0x00000000003f7886 */ /* 0x000fe20000000000 */
[----:B------:R-:W-:Y:S01]  /*07d0*/  LOP3.LUT P0, RZ, R8, 0x7, RZ, 0xc0, !PT ;  /* 0x0000000708ff7812 */ /* 0x000fe2000780c0ff */
[----:B------:R-:W-:-:S04]  /*07e0*/  VIADD R8, R2, 0xffffffff ;  /* 0xffffffff02087836 */ /* 0x000fc80000000000 */
[----:B------:R-:W-:Y:S02]  /*07f0*/  @P4 SHF.R.S32.HI R0, RZ, 0x1f, R19 ;  /* 0x0000001fff004819 */ /* 0x000fe40000011413 */
[----:B------:R-:W-:Y:S01]  /*0800*/  ISETP.LT.U32.AND P0, PT, R19, 0x8, !P0 ;  /* 0x000000081300780c */ /* 0x000fe20004701070 */
[----:B-1----:R-:W-:Y:S01]  /*0810*/  IMAD.MOV R24, RZ, RZ, -R12 ;  /* 0x000000ffff187224 */ /* 0x002fe200078e0a0c */
[----:B------:R-:W-:Y:S01]  /*0820*/  @P4 LEA.HI R0, R0, R19, RZ, 0x2 ;  /* 0x0000001300004211 */ /* 0x000fe200078f10ff */
[----:B------:R-:W1:Y:S02]  /*0830*/  FENCE.VIEW.ASYNC.S ;  /* 0x00000000000073c6 */ /* 0x000e640000000000 */
[----:B-1----:R1:W2:Y:S01]  /*0840*/  @!UP0 SYNCS.EXCH.64 URZ, [UR6+0xc0], UR4 ;  /* 0x0000c004063f85b2 */ /* 0x0022a20008000100 */
[----:B------:R-:W-:Y:S01]  /*0850*/  ISETP.GE.U32.AND P6, PT, R8, 0x2, PT ;  /* 0x000000020800780c */ /* 0x000fe20003fc6070 */
[----:B0-----:R-:W-:Y:S01]  /*0860*/  IMAD R11, R9, R24, R4 ;  /* 0x00000018090b7224 */ /* 0x001fe200078e0204 */
[----:B------:R-:W-:-:S02]  /*0870*/  @P4 SHF.R.S32.HI R0, RZ, 0x2, R0 ;  /* 0x00000002ff004819 */ /* 0x000fc40000011400 */
[----:B------:R-:W-:Y:S02]  /*0880*/  SEL R18, R18, 0x2, P6 ;  /* 0x0000000212127807 */ /* 0x000fe40003000000 */
[----:B------:R-:W-:Y:S02]  /*0890*/  @P4 ISETP.NE.AND P5, PT, R0, R11, PT ;  /* 0x0000000b0000420c */ /* 0x000fe40003fa5270 */
[----:B------:R-:W-:Y:S02]  /*08a0*/  SEL R11, RZ, 0x1, !P0 ;  /* 0x00000001ff0b7807 */ /* 0x000fe40004000000 */
[----:B------:R-:W-:Y:S02]  /*08b0*/  @P4 SEL R22, RZ, 0x1, P5 ;  /* 0x00000001ff164807 */ /* 0x000fe40002800000 */
[----:B------:R-:W-:Y:S02]  /*08c0*/  LOP3.LUT R0, R98, 0x7f, RZ, 0xc0, !PT ;  /* 0x0000007f62007812 */ /* 0x000fe400078ec0ff */
[----:B------:R-:W-:Y:S01]  /*08d0*/  LOP3.LUT R22, R22, R11, RZ, 0xc0, !PT ;  /* 0x0000000b16167212 */ /* 0x000fe200078ec0ff */
[----:B------:R1:W0:Y:S01]  /*08e0*/  @!UP1 SYNCS.EXCH.64 URZ, [UR6+0xc8], UR4 ;  /* 0x0000c804063f95b2 */ /* 0x0002220008000100 */
[----:B------:R-:W-:Y:S01]  /*08f0*/  NOP ;  /* 0x0000000000007918 */ /* 0x000fe20000000000 */
[----:B-12---:R-:W-:Y:S05]  /*0900*/  @!P2 BRA `(.L_x_4) ;  /* 0x000000000008a947 */ /* 0x006fea0003800000 */
[----:B0---4-:R-:W-:Y:S01]  /*0910*/  UCGABAR_ARV ;  /* 0x00000000000079c7 */ /* 0x011fe20008000000 */
[----:B------:R-:W-:Y:S05]  /*0920*/  BRA `(.L_x_5) ;  /* 0x0000000000047947 */ /* 0x000fea0003800000 */
.L_x_4:
[----:B0---4-:R-:W-:Y:S01]  /*0930*/  NOP ;  /* 0x0000000000007918 */ /* 0x011fe20000000000 */
.L_x_5:
[----:B------:R-:W0:Y:S01]  /*0940*/  LDC R2, c[0x0][0x65c] ;  /* 0x00019700ff027b82 */ /* 0x000e220000000800 */
[----:B------:R-:W-:Y:S01]  /*0950*/  LOP3.LUT R5, R5, 0xfffff7ff, RZ, 0xc0, !PT ;  /* 0xfffff7ff05057812 */ /* 0x000fe200078ec0ff */
[----:B------:R-:W-:Y:S02]  /*0960*/  IMAD.U32 R10, RZ, RZ, UR8 ;  /* 0x00000008ff0a7e24 */ /* 0x000fe4000f8e00ff */
[----:B------:R-:W-:Y:S01]  /*0970*/  IMAD.MOV.U32 R11, RZ, RZ, RZ ;  /* 0x000000ffff0b7224 */ /* 0x000fe200078e00ff */
[----:B0-----:R-:W-:-:S13]  /*0980*/  ISETP.NE.AND P1, PT, R2, 0x1, PT ;  /* 0x000000010200780c */ /* 0x001fda0003f25270 */
[----:B------:R-:W0:Y:S01]  /*0990*/  @P1 LDC R17, c[0x0][0x10] ;  /* 0x00000400ff111b82 */ /* 0x000e220000000800 */
[----:B------:R-:W-:Y:S01]  /*09a0*/  @P1 LOP3.LUT R5, R5, 0x800, RZ, 0xfc, !PT ;  /* 0x0000080005051812 */ /* 0x000fe200078efcff */
[----:B------:R-:W-:Y:S02]  /*09b0*/  @P1 IMAD.MOV.U32 R5, RZ, RZ, RZ ;  /* 0x000000ffff051224 */ /* 0x000fe400078e00ff */
[----:B------:R-:W-:-:S04]  /*09c0*/  @P1 IMAD.MOV.U32 R15, RZ, RZ, RZ ;  /* 0x000000ffff0f1224 */ /* 0x000fc800078e00ff */
[----:B------:R-:W1:Y:S01]  /*09d0*/  @!P1 LDC R13, c[0x0][0xc] ;  /* 0x00000300ff0d9b82 */ /* 0x000e620000000800 */
[----:B------:R-:W-:Y:S01]  /*09e0*/  ULDC UR4, c[0x0][0xc] ;  /* 0x0000030000047ab9 */ /* 0x000fe20000000800 */
[----:B------:R-:W-:Y:S01]  /*09f0*/  ULDC UR5, c[0x0][0x10] ;  /* 0x0000040000057ab9 */ /* 0x000fe20000000800 */
[----:B------:R-:W-:Y:S01]  /*0a00*/  ULDC UR6, c[0x0][0x14] ;  /* 0x0000050000067ab9 */ /* 0x000fe20000000800 */
[----:B------:R-:W-:-:S04]  /*0a10*/  UIMAD.WIDE.U32 UR4, UR4, UR5, URZ ;  /* 0x00000005040472a5 */ /* 0x000fc8000f8e003f */
[----:B------:R-:W-:Y:S02]  /*0a20*/  UIMAD.WIDE.U32 UR36, UR4, UR6, URZ ;  /* 0x00000006042472a5 */ /* 0x000fe4000f8e003f */
[----:B------:R-:W-:-:S04]  /*0a30*/  UIMAD UR42, UR5, UR6, URZ ;  /* 0x00000006052a72a4 */ /* 0x000fc8000f8e023f */
[----:B------:R-:W-:Y:S01]  /*0a40*/  UIADD3 UR42, UR37, UR42, URZ ;  /* 0x0000002a252a7290 */ /* 0x000fe2000fffe03f */
[----:B0-----:R-:W-:-:S04]  /*0a50*/  @P1 IMAD.WIDE.U32 R16, R17, UR8, R4 ;  /* 0x0000000811101c25 */ /* 0x001fc8000f8e0004 */
[----:B------:R-:W-:Y:S02]  /*0a60*/  @P1 IMAD.IADD R17, R17, 0x1, R15 ;  /* 0x0000000111111824 */ /* 0x000fe400078e020f */
[----:B-1----:R-:W-:-:S04]  /*0a70*/  @!P1 IMAD.WIDE.U32 R10, R4, R13, R10 ;  /* 0x0000000d040a9225 */ /* 0x002fc800078e000a */
[----:B------:R-:W-:Y:S02]  /*0a80*/  @!P1 IMAD.MOV.U32 R16, RZ, RZ, R10 ;  /* 0x000000ffff109224 */ /* 0x000fe400078e000a */
[----:B------:R-:W-:Y:S01]  /*0a90*/  @!P1 IMAD.MOV.U32 R17, RZ, RZ, R11 ;  /* 0x000000ffff119224 */ /* 0x000fe200078e000b */
[----:B------:R-:W-:Y:S06]  /*0aa0*/  @!P2 BRA `(.L_x_6) ;  /* 0x00000000000ca947 */ /* 0x000fec0003800000 */
[----:B------:R-:W-:Y:S01]  /*0ab0*/  UCGABAR_WAIT ;  /* 0x0000000000007dc7 */ /* 0x000fe20008000000 */
[----:B------:R-:W-:Y:S01]  /*0ac0*/  CCTL.IVALL ;  /* 0x00000000ff00798f */ /* 0x000fe20002000000 */
[----:B------:R-:W-:Y:S05]  /*0ad0*/  BRA `(.L_x_7) ;  /* 0x0000000000047947 */ /* 0x000fea0003800000 */
.L_x_6:
[----:B------:R-:W-:Y:S06]  /*0ae0*/  BAR.SYNC.DEFER_BLOCKING 0x0 ;  /* 0x0000000000007b1d */ /* 0x000fec0000010000 */
.L_x_7:
[----:B------:R-:W-:Y:S05]  /*0af0*/  @!P3 BRA `(.L_x_8) ;  /* 0x00000068008cb947 */ /* 0x000fea0003800000 */
[----:B------:R-:W-:-:S13]  /*0b00*/  ISETP.GT.U32.AND P0, PT, R8, 0x1, PT ;  /* 0x000000010800780c */ /* 0x000fda0003f04070 */
[----:B------:R-:W-:Y:S05]  /*0b10*/  @P0 EXIT ;  /* 0x000000000000094d */ /* 0x000fea0003800000 */
[----:B------:R-:W-:Y:S01]  /*0b20*/  ULDC.64 UR4, c[0x0][0x650] ;  /* 0x0001940000047ab9 */ /* 0x000fe20000000a00 */
[----:B------:R-:W-:Y:S01]  /*0b30*/  PRMT R3, RZ, 0x7610, R3 ;  /* 0x00007610ff037816 */ /* 0x000fe20000000003 */
[----:B------:R-:W-:Y:S01]  /*0b40*/  IMAD.MOV.U32 R109, RZ, RZ, -0x1 ;  /* 0xffffffffff6d7424 */ /* 0x000fe200078e00ff */
[----:B------:R-:W-:Y:S01]  /*0b50*/  ISETP.GE.U32.AND P0, PT, R16, UR4, PT ;  /* 0x0000000410007c0c */ /* 0x000fe2000bf06070 */
[----:B------:R-:W-:Y:S02]  /*0b60*/  IMAD.MOV.U32 R102, RZ, RZ, -0x1 ;  /* 0xffffffffff667424 */ /* 0x000fe400078e00ff */
[----:B------:R-:W-:Y:S01]  /*0b70*/  IMAD.MOV.U32 R23, RZ, RZ, -0x1 ;  /* 0xffffffffff177424 */ /* 0x000fe200078e00ff */
[----:B------:R-:W-:-:S13]  /*0b80*/  ISETP.GE.U32.AND.EX P0, PT, R17, UR5, PT, P0 ;  /* 0x0000000511007c0c */ /* 0x000fda000bf06100 */
[----:B------:R-:W-:Y:S05]  /*0b90*/  @P0 BRA `(.L_x_9) ;  /* 0x00000004002c0947 */ /* 0x000fea0003800000 */
[----:B------:R-:W0:Y:S01]  /*0ba0*/  LDC.64 R26, c[0x0][0x628] ;  /* 0x00018a00ff1a7b82 */ /* 0x000e220000000a00 */
[----:B------:R-:W-:Y:S02]  /*0bb0*/  IMAD.MOV.U32 R10, RZ, RZ, R16 ;  /* 0x000000ffff0a7224 */ /* 0x000fe400078e0010 */
[----:B------:R-:W-:-:S05]  /*0bc0*/  IMAD.MOV.U32 R11, RZ, RZ, R17 ;  /* 0x000000ffff0b7224 */ /* 0x000fca00078e0011 */
[----:B------:R-:W1:Y:S08]  /*0bd0*/  LDC R8, c[0x0][0x630] ;  /* 0x00018c00ff087b82 */ /* 0x000e700000000800 */
[----:B------:R-:W2:Y:S01]  /*0be0*/  LDC.64 R28, c[0x0][0x620] ;  /* 0x00018800ff1c7b82 */ /* 0x000ea20000000a00 */
[----:B0-----:R-:W-:-:S04]  /*0bf0*/  ISETP.NE.U32.AND P0, PT, R26, RZ, PT ;  /* 0x000000ff1a00720c */ /* 0x001fc80003f05070 */
[----:B------:R-:W-:-:S13]  /*0c00*/  ISETP.NE.AND.EX P0, PT, R27, RZ, PT, P0 ;  /* 0x000000ff1b00720c */ /* 0x000fda0003f05300 */
[----:B-12---:R-:W-:Y:S05]  /*0c10*/  @!P0 BRA `(.L_x_10) ;  /* 0x0000000000288947 */ /* 0x006fea0003800000 */
[----:B------:R-:W0:Y:S02]  /*0c20*/  LDC R3, c[0x0][0x634] ;  /* 0x00018d00ff037b82 */ /* 0x000e240000000800 */
[----:B0-----:R-:W-:-:S05]  /*0c30*/  IADD3 R3, P0, R16, R3, RZ ;  /* 0x0000000310037210 */ /* 0x001fca0007f1e0ff */
[----:B------:R-:W-:-:S04]  /*0c40*/  IMAD.X R21, RZ, RZ, R17, P0 ;  /* 0x000000ffff157224 */ /* 0x000fc800000e0611 */
[----:B------:R-:W-:-:S04]  /*0c50*/  IMAD.WIDE.U32 R10, R21, R26, RZ ;  /* 0x0000001a150a7225 */ /* 0x000fc800078e00ff */
[----:B------:R-:W-:-:S04]  /*0c60*/  IMAD.WIDE.U32 R12, P0, R3, R27, R10 ;  /* 0x0000001b030c7225 */ /* 0x000fc8000780000a */
[----:B------:R-:W-:-:S04]  /*0c70*/  IMAD.WIDE.U32 R10, R3, R26, RZ ;  /* 0x0000001a030a7225 */ /* 0x000fc800078e00ff */
[----:B------:R-:W-:Y:S01]  /*0c80*/  IMAD.X R15, RZ, RZ, RZ, P0 ;  /* 0x000000ffff0f7224 */ /* 0x000fe200000e06ff */
[----:B------:R-:W-:Y:S01]  /*0c90*/  IADD3 RZ, P0, R11, R12, RZ ;  /* 0x0000000c0bff7210 */ /* 0x000fe20007f1e0ff */
[----:B------:R-:W-:-:S04]  /*0ca0*/  IMAD.MOV.U32 R14, RZ, RZ, R13 ;  /* 0x000000ffff0e7224 */ /* 0x000fc800078e000d */
[----:B------:R-:W-:-:S08]  /*0cb0*/  IMAD.WIDE.U32.X R10, R21, R27, R14, P0 ;  /* 0x0000001b150a7225 */ /* 0x000fd000000e040e */
.L_x_10:
[----:B------:R-:W0:Y:S01]  /*0cc0*/  LDC.64 R32, c[0x0][0x640] ;  /* 0x00019000ff207b82 */ /* 0x000e220000000a00 */
[--C-:B------:R-:W-:Y:S01]  /*0cd0*/  SHF.R.U64 R27, R10, R8, R11.reuse ;  /* 0x000000080a1b7219 */ /* 0x100fe2000000120b */
[----:B------:R-:W-:Y:S01]  /*0ce0*/  IMAD R31, R9, R24, R4 ;  /* 0x00000018091f7224 */ /* 0x000fe200078e0204 */
[----:B------:R-:W-:Y:S01]  /*0cf0*/  SHF.R.U32.HI R3, RZ, R8, R11 ;  /* 0x00000008ff037219 */ /* 0x000fe2000001160b */
[----:B------:R-:W-:Y:S01]  /*0d00*/  IMAD.MOV.U32 R23, RZ, RZ, 0x1 ;  /* 0x00000001ff177424 */ /* 0x000fe200078e00ff */
[----:B------:R-:W-:-:S03]  /*0d10*/  IADD3 R5, P0, RZ, -R27, RZ ;  /* 0x8000001bff057210 */ /* 0x000fc60007f1e0ff */
[----:B------:R-:W1:Y:S02]  /*0d20*/  LDC R12, c[0x0][0x618] ;  /* 0x00018600ff0c7b82 */ /* 0x000e640000000800 */
[----:B------:R-:W-:Y:S02]  /*0d30*/  IMAD.X R3, RZ, RZ, ~R3, P0 ;  /* 0x000000ffff037224 */ /* 0x000fe400000e0e03 */
[----:B------:R-:W-:-:S04]  /*0d40*/  IMAD.WIDE.U32 R10, R5, R28, R16 ;  /* 0x0000001c050a7225 */ /* 0x000fc800078e0010 */
[----:B------:R-:W2:Y:S01]  /*0d50*/  LDC R20, c[0x0][0x608] ;  /* 0x00018200ff147b82 */ /* 0x000ea20000000800 */
[----:B------:R-:W-:Y:S02]  /*0d60*/  IMAD R8, R3, R28, RZ ;  /* 0x0000001c03087224 */ /* 0x000fe400078e02ff */
[----:B------:R-:W-:Y:S02]  /*0d70*/  IMAD.MOV.U32 R3, RZ, RZ, -0x1 ;  /* 0xffffffffff037424 */ /* 0x000fe400078e00ff */
[----:B------:R-:W-:-:S03]  /*0d80*/  IMAD R5, R5, R29, R8 ;  /* 0x0000001d05057224 */ /* 0x000fc600078e0208 */
[----:B------:R-:W3:Y:S01]  /*0d90*/  LDC R30, c[0x0][0x658] ;  /* 0x00019600ff1e7b82 */ /* 0x000ee20000000800 */
[----:B------:R-:W-:Y:S01]  /*0da0*/  IMAD.IADD R5, R11, 0x1, R5 ;  /* 0x000000010b057824 */ /* 0x000fe200078e0205 */
[----:B0-----:R-:W-:-:S04]  /*0db0*/  ISETP.NE.U32.AND P0, PT, R32, RZ, PT ;  /* 0x000000ff2000720c */ /* 0x001fc80003f05070 */
[----:B------:R-:W-:Y:S02]  /*0dc0*/  ISETP.NE.AND.EX P0, PT, R33, RZ, PT, P0 ;  /* 0x000000ff2100720c */ /* 0x000fe40003f05300 */
[----:B------:R-:W0:Y:S01]  /*0dd0*/  LDC R26, c[0x0][0x600] ;  /* 0x00018000ff1a7b82 */ /* 0x000e220000000800 */
[-CC-:B-1----:R-:W-:Y:S02]  /*0de0*/  SHF.R.U64 R14, R10, R12.reuse, R5.reuse ;  /* 0x0000000c0a0e7219 */ /* 0x182fe40000001205 */
[----:B------:R-:W-:-:S05]  /*0df0*/  SHF.R.U32.HI R5, RZ, R12, R5 ;  /* 0x0000000cff057219 */ /* 0x000fca0000011605 */
[----:B------:R-:W1:Y:S01]  /*0e00*/  LDC R15, c[0x0][0x648] ;  /* 0x00019200ff0f7b82 */ /* 0x000e620000000800 */
[-CC-:B--2---:R-:W-:Y:S02]  /*0e10*/  SHF.R.U64 R29, R14, R20.reuse, R5.reuse ;  /* 0x000000140e1d7219 */ /* 0x184fe40000001205 */
[----:B------:R-:W-:-:S05]  /*0e20*/  SHF.R.U32.HI R5, RZ, R20, R5 ;  /* 0x00000014ff057219 */ /* 0x000fca0000011605 */
[----:B------:R-:W2:Y:S01]  /*0e30*/  LDC R21, c[0x0][0x638] ;  /* 0x00018e00ff157b82 */ /* 0x000ea20000000800 */
[-CC-:B---3--:R-:W-:Y:S02]  /*0e40*/  SHF.R.U64 R20, R29, R30.reuse, R5.reuse ;  /* 0x0000001e1d147219 */ /* 0x188fe40000001205 */
[-C--:B------:R-:W-:Y:S02]  /*0e50*/  SHF.L.U32 R3, R3, R30.reuse, RZ ;  /* 0x0000001e03037219 */ /* 0x080fe400000006ff */
[----:B------:R-:W-:Y:S01]  /*0e60*/  SHF.R.U32.HI R5, RZ, R30, R5 ;  /* 0x0000001eff057219 */ /* 0x000fe20000011605 */
[----:B------:R-:W-:Y:S01]  /*0e70*/  IMAD.MOV.U32 R4, RZ, RZ, R20 ;  /* 0x000000ffff047224 */ /* 0x000fe200078e0014 */
[----:B------:R-:W-:Y:S01]  /*0e80*/  LOP3.LUT R12, RZ, R3, RZ, 0x33, !PT ;  /* 0x00000003ff0c7212 */ /* 0x000fe200078e33ff */
[----:B------:R-:W3:Y:S01]  /*0e90*/  LDC R25, c[0x0][0x610] ;  /* 0x00018400ff197b82 */ /* 0x000ee20000000800 */
[----:B------:R-:W-:Y:S05]  /*0ea0*/  @!P0 BRA `(.L_x_11) ;  /* 0x0000000000288947 */ /* 0x000fea0003800000 */
[----:B------:R-:W4:Y:S02]  /*0eb0*/  LDC R3, c[0x0][0x64c] ;  /* 0x00019300ff037b82 */ /* 0x000f240000000800 */
[----:B----4-:R-:W-:-:S05]  /*0ec0*/  IADD3 R3, P0, R20, R3, RZ ;  /* 0x0000000314037210 */ /* 0x010fca0007f1e0ff */
        /* <DEDUP_REMOVED lines=8> */
.L_x_11:
[----:B-1----:R-:W-:Y:S01]  /*0f50*/  SHF.R.U64 R4, R4, R15, R5 ;  /* 0x0000000f04047219 */ /* 0x002fe20000001205 */
[----:B0-----:R-:W-:Y:S01]  /*0f60*/  VIADD R5, R26, 0xffffffff ;  /* 0xffffffff1a057836 */ /* 0x001fe20000000000 */
[----:B------:R-:W-:Y:S01]  /*0f70*/  SHF.L.U32 R3, R23, R30, RZ ;  /* 0x0000001e17037219 */ /* 0x000fe200000006ff */
[----:B------:R-:W-:Y:S01]  /*0f80*/  IMAD.MOV.U32 R23, RZ, RZ, R27 ;  /* 0x000000ffff177224 */ /* 0x000fe200078e001b */
[----:B------:R-:W-:Y:S01]  /*0f90*/  LOP3.LUT R12, R29, R12, RZ, 0xc0, !PT ;  /* 0x0000000c1d0c7212 */ /* 0x000fe200078ec0ff */
[----:B------:R-:W-:Y:S01]  /*0fa0*/  IMAD.MOV R8, RZ, RZ, -R4 ;  /* 0x000000ffff087224 */ /* 0x000fe200078e0a04 */
[----:B------:R-:W-:Y:S02]  /*0fb0*/  SEL R6, R6, R31, !P1 ;  /* 0x0000001f06067207 */ /* 0x000fe40004800000 */
[----:B------:R-:W-:Y:S01]  /*0fc0*/  LOP3.LUT R5, R14, R5, RZ, 0xc0, !PT ;  /* 0x000000050e057212 */ /* 0x000fe200078ec0ff */
[----:B------:R-:W-:Y:S02]  /*0fd0*/  IMAD R9, R3, R4, R12 ;  /* 0x0000000403097224 */ /* 0x000fe400078e020c */
[----:B--2---:R-:W-:-:S02]  /*0fe0*/  IMAD R3, R8, R21, R20 ;  /* 0x0000001508037224 */ /* 0x004fc400078e0214 */
[----:B---3--:R-:W-:Y:S02]  /*0ff0*/  IMAD R6, R9, R25, R6 ;  /* 0x0000001909067224 */ /* 0x008fe400078e0206 */
[----:B------:R-:W-:Y:S02]  /*1000*/  IMAD R109, R3, R26, R5 ;  /* 0x0000001a036d7224 */ /* 0x000fe400078e0205 */
[----:B------:R-:W-:-:S03]  /*1010*/  IMAD.MOV.U32 R4, RZ, RZ, 0x1 ;  /* 0x00000001ff047424 */ /* 0x000fc600078e00ff */
[----:B------:R-:W-:Y:S02]  /*1020*/  SEL R102, R109, R6, !P1 ;  /* 0x000000066d667207 */ /* 0x000fe40004800000 */
[----:B------:R-:W-:Y:S02]  /*1030*/  PRMT R3, R4, 0x7610, R3 ;  /* 0x0000761004037816 */ /* 0x000fe40000000003 */
[----:B------:R-:W-:-:S07]  /*1040*/  SEL R109, R6, R109, !P1 ;  /* 0x0000006d066d7207 */ /* 0x000fce0004800000 */
.L_x_9:
[----:B------:R-:W-:-:S08]  /*1050*/  NOP ;  /* 0x0000000000007918 */ /* 0x000fd00000000000 */
[----:B------:R-:W0:Y:S02]  /*1060*/  USETMAXREG.TRY_ALLOC.CTAPOOL UP0, 0xe8 ;  /* 0x000000e8000079c8 */ /* 0x000e240008000600 */
[----:B0-----:R-:W-:-:S13]  /*1070*/  PLOP3.LUT P0, PT, PT, PT, UP0, 0x80, 0x0 ;  /* 0x000000000000781c */ /* 0x001fda0003f0f008 */
[----:B------:R-:W-:Y:S05]  /*1080*/  @!P0 BRA `(.L_x_9) ;  /* 0xfffffffc00f08947 */ /* 0x000fea000383ffff */
[----:B------:R-:W-:Y:S01]  /*1090*/  ULDC.64 UR4, c[0x0][0x598] ;  /* 0x0001660000047ab9 */ /* 0x000fe20000000a00 */
[----:B------:R-:W-:Y:S01]  /*10a0*/  ULDC.64 UR38, c[0x0][0x208] ;  /* 0x0000820000267ab9 */ /* 0x000fe20000000a00 */
[----:B------:R-:W-:-:S04]  /*10b0*/  ISETP.NE.U32.AND P0, PT, RZ, UR4, PT ;  /* 0x00000004ff007c0c */ /* 0x000fc8000bf05070 */
[----:B------:R-:W-:-:S13]  /*10c0*/  ISETP.NE.AND.EX P0, PT, RZ, UR5, PT, P0 ;  /* 0x00000005ff007c0c */ /* 0x000fda000bf05300 */
[----:B------:R-:W-:Y:S05]  /*10d0*/  @!P0 BRA `(.L_x_12) ;  /* 0x00000000001c8947 */ /* 0x000fea0003800000 */
[----:B------:R-:W0:Y:S02]  /*10e0*/  LDC.64 R4, c[0x0][0x598] ;  /* 0x00016600ff047b82 */ /* 0x000e240000000a00 */
[----:B0-----:R-:W2:Y:S02]  /*10f0*/  LDG.E.64 R4, desc[UR38][R4.64] ;  /* 0x0000002604047981 */ /* 0x001ea4000c1e1b00 */
[----:B--2---:R-:W-:-:S04]  /*1100*/  ISETP.NE.U32.AND P0, PT, R4, RZ, PT ;  /* 0x000000ff0400720c */ /* 0x004fc80003f05070 */
[----:B------:R-:W-:-:S13]  /*1110*/  ISETP.NE.AND.EX P0, PT, R5, RZ, PT, P0 ;  /* 0x000000ff0500720c */ /* 0x000fda0003f05300 */
[----:B------:R-:W-:Y:S05]  /*1120*/  @!P0 BRA `(.L_x_12) ;  /* 0x0000000000088947 */ /* 0x000fea0003800000 */
[----:B------:R0:W5:Y:S01]  /*1130*/  LD.E R90, desc[UR38][R4.64] ;  /* 0x00000026045a7980 */ /* 0x000162000c101900 */
[----:B------:R-:W-:Y:S05]  /*1140*/  BRA `(.L_x_13) ;  /* 0x0000000000247947 */ /* 0x000fea0003800000 */
.L_x_12:
[----:B------:R-:W-:Y:S02]  /*1150*/  ULDC.64 UR4, c[0x0][0x588] ;  /* 0x0001620000047ab9 */ /* 0x000fe40000000a00 */
[----:B------:R-:W-:-:S04]  /*1160*/  ISETP.NE.U32.AND P0, PT, RZ, UR4, PT ;  /* 0x00000004ff007c0c */ /* 0x000fc8000bf05070 */
[----:B------:R-:W-:-:S13]  /*1170*/  ISETP.NE.AND.EX P0, PT, RZ, UR5, PT, P0 ;  /* 0x00000005ff007c0c */ /* 0x000fda000bf05300 */
[----:B------:R-:W-:Y:S05]  /*1180*/  @!P0 BRA `(.L_x_14) ;  /* 0x00000000000c8947 */ /* 0x000fea0003800000 */
[----:B------:R-:W0:Y:S02]  /*1190*/  LDC.64 R90, c[0x0][0x588] ;  /* 0x00016200ff5a7b82 */ /* 0x000e240000000a00 */
[----:B0-----:R1:W5:Y:S01]  /*11a0*/  LDG.E R90, desc[UR38][R90.64] ;  /* 0x000000265a5a7981 */ /* 0x001362000c1e1900 */
[----:B------:R-:W-:Y:S05]  /*11b0*/  BRA `(.L_x_13) ;  /* 0x0000000000087947 */ /* 0x000fea0003800000 */
.L_x_14:
[----:B------:R-:W-:Y:S02]  /*11c0*/  ULDC UR4, c[0x0][0x580] ;  /* 0x0001600000047ab9 */ /* 0x000fe40000000800 */
[----:B------:R-:W-:-:S07]  /*11d0*/  IMAD.U32 R90, RZ, RZ, UR4 ;  /* 0x00000004ff5a7e24 */ /* 0x000fce000f8e00ff */
.L_x_13:
[----:B------:R-:W-:Y:S02]  /*11e0*/  ULDC.64 UR4, c[0x0][0x5a0] ;  /* 0x0001680000047ab9 */ /* 0x000fe40000000a00 */
[----:B------:R-:W-:-:S04]  /*11f0*/  ISETP.NE.U32.AND P0, PT, RZ, UR4, PT ;  /* 0x00000004ff007c0c */ /* 0x000fc8000bf05070 */
[----:B------:R-:W-:-:S13]  /*1200*/  ISETP.NE.AND.EX P0, PT, RZ, UR5, PT, P0 ;  /* 0x00000005ff007c0c */ /* 0x000fda000bf05300 */
[----:B------:R-:W-:Y:S05]  /*1210*/  @!P0 BRA `(.L_x_15) ;  /* 0x00000000001c8947 */ /* 0x000fea0003800000 */
[----:B0-----:R-:W0:Y:S02]  /*1220*/  LDC.64 R4, c[0x0][0x5a0] ;  /* 0x00016800ff047b82 */ /* 0x001e240000000a00 */
[----:B0-----:R-:W2:Y:S02]  /*1230*/  LDG.E.64 R4, desc[UR38][R4.64] ;  /* 0x0000002604047981 */ /* 0x001ea4000c1e1b00 */
[----:B--2---:R-:W-:-:S04]  /*1240*/  ISETP.NE.U32.AND P0, PT, R4, RZ, PT ;  /* 0x000000ff0400720c */ /* 0x004fc80003f05070 */
[----:B------:R-:W-:-:S13]  /*1250*/  ISETP.NE.AND.EX P0, PT, R5, RZ, PT, P0 ;  /* 0x000000ff0500720c */ /* 0x000fda0003f05300 */
[----:B------:R-:W-:Y:S05]  /*1260*/  @!P0 BRA `(.L_x_15) ;  /* 0x0000000000088947 */ /* 0x000fea0003800000 */
[----:B-1----:R0:W5:Y:S01]  /*1270*/  LD.E R91, desc[UR38][R4.64] ;  /* 0x00000026045b7980 */ /* 0x002162000c101900 */
[----:B------:R-:W-:Y:S05]  /*1280*/  BRA `(.L_x_16) ;  /* 0x0000000000247947 */ /* 0x000fea0003800000 */
.L_x_15:
[----:B------:R-:W-:Y:S02]  /*1290*/  ULDC.64 UR4, c[0x0][0x590] ;  /* 0x0001640000047ab9 */ /* 0x000fe40000000a00 */
[----:B------:R-:W-:-:S04]  /*12a0*/  ISETP.NE.U32.AND P0, PT, RZ, UR4, PT ;  /* 0x00000004ff007c0c */ /* 0x000fc8000bf05070 */
[----:B------:R-:W-:-:S13]  /*12b0*/  ISETP.NE.AND.EX P0, PT, RZ, UR5, PT, P0 ;  /* 0x00000005ff007c0c */ /* 0x000fda000bf05300 */
[----:B------:R-:W-:Y:S05]  /*12c0*/  @!P0 BRA `(.L_x_17) ;  /* 0x00000000000c8947 */ /* 0x000fea0003800000 */
[----:B0-----:R-:W1:Y:S02]  /*12d0*/  LDC.64 R4, c[0x0][0x590] ;  /* 0x00016400ff047b82 */ /* 0x001e640000000a00 */
[----:B-1----:R1:W5:Y:S01]  /*12e0*/  LDG.E R91, desc[UR38][R4.64] ;  /* 0x00000026045b7981 */ /* 0x002362000c1e1900 */
[----:B------:R-:W-:Y:S05]  /*12f0*/  BRA `(.L_x_16) ;  /* 0x0000000000087947 */ /* 0x000fea0003800000 */
.L_x_17:
[----:B------:R-:W-:Y:S02]  /*1300*/  ULDC UR4, c[0x0][0x584] ;  /* 0x0001610000047ab9 */ /* 0x000fe40000000800 */
[----:B-1----:R-:W-:-:S07]  /*1310*/  IMAD.U32 R91, RZ, RZ, UR4 ;  /* 0x00000004ff5b7e24 */ /* 0x002fce000f8e00ff */
.L_x_16:
[----:B------:R-:W-:-:S13]  /*1320*/  LOP3.LUT P0, RZ, R3, 0xff, RZ, 0xc0, !PT ;  /* 0x000000ff03ff7812 */ /* 0x000fda000780c0ff */
[----:B------:R-:W-:Y:S05]  /*1330*/  @!P0 EXIT ;  /* 0x000000000000894d */ /* 0x000fea0003800000 */
[----:B------:R-:W2:Y:S01]  /*1340*/  LDC R96, c[0x0][0x658] ;  /* 0x00019600ff607b82 */ /* 0x000ea20000000800 */
[----:B------:R-:W-:Y:S01]  /*1350*/  ULDC.64 UR6, c[0x0][0x288] ;  /* 0x0000a20000067ab9 */ /* 0x000fe20000000a00 */
[----:B------:R-:W-:Y:S01]  /*1360*/  LOP3.LUT R7, R7, 0x1, RZ, 0xc0, !PT ;  /* 0x0000000107077812 */ /* 0x000fe200078ec0ff */
[----:B------:R-:W-:Y:S01]  /*1370*/  UIADD3 UR4, UR7, 0x1f, URZ ;  /* 0x0000001f07047890 */ /* 0x000fe2000fffe03f */
[----:B------:R-:W-:Y:S01]  /*1380*/  SHF.R.U32.HI R3, RZ, 0x2, R98 ;  /* 0x00000002ff037819 */ /* 0x000fe20000011662 */
[----:B01----:R-:W-:Y:S01]  /*1390*/  IMAD.U32 R4, RZ, RZ, UR6 ;  /* 0x00000006ff047e24 */ /* 0x003fe2000f8e00ff */
[----:B------:R-:W-:Y:S01]  /*13a0*/  SHF.R.U32.HI R0, RZ, 0x1, R0 ;  /* 0x00000001ff007819 */ /* 0x000fe20000011600 */
[----:B------:R-:W-:Y:S01]  /*13b0*/  USHF.R.S32.HI UR5, URZ, 0x1f, UR4 ;  /* 0x0000001f3f057899 */ /* 0x000fe20008011404 */
[----:B------:R-:W0:Y:S01]  /*13c0*/  LDC.64 R92, c[0x0][0x5c8] ;  /* 0x00017200ff5c7b82 */ /* 0x000e220000000a00 */
[----:B------:R-:W-:Y:S01]  /*13d0*/  LOP3.LUT R97, R98, 0x3, RZ, 0xc0, !PT ;  /* 0x0000000362617812 */ /* 0x000fe200078ec0ff */
[----:B------:R-:W-:Y:S01]  /*13e0*/  IMAD.SHL.U32 R88, R7, 0x40, RZ ;  /* 0x0000004007587824 */ /* 0x000fe200078e00ff */
[----:B------:R-:W-:Y:S01]  /*13f0*/  LOP3.LUT R3, R3, 0x7, RZ, 0xc0, !PT ;  /* 0x0000000703037812 */ /* 0x000fe200078ec0ff */
[----:B------:R-:W-:Y:S01]  /*1400*/  ULEA.HI UR5, UR5, UR4, URZ, 0x5 ;  /* 0x0000000405057291 */ /* 0x000fe2000f8f283f */
[----:B------:R-:W-:Y:S01]  /*1410*/  LOP3.LUT R0, R0, 0x30, RZ, 0xc0, !PT ;  /* 0x0000003000007812 */ /* 0x000fe200078ec0ff */
[----:B------:R-:W-:Y:S01]  /*1420*/  IMAD R97, R97, -0x2, R4 ;  /* 0xfffffffe61617824 */ /* 0x000fe200078e0204 */
[--C-:B------:R-:W-:Y:S01]  /*1430*/  LOP3.LUT R88, R88, 0x40, R3.reuse, 0xe2, !PT ;  /* 0x0000004058587812 */ /* 0x100fe200078ee203 */
[----:B------:R-:W-:Y:S01]  /*1440*/  USHF.R.S32.HI UR43, URZ, 0x5, UR5 ;  /* 0x000000053f2b7899 */ /* 0x000fe20008011405 */
[----:B------:R-:W-:Y:S01]  /*1450*/  IADD3 R4, RZ, -R0, -R3 ;  /* 0x80000000ff047210 */ /* 0x000fe20007ffe803 */
[----:B------:R-:W-:Y:S01]  /*1460*/  IMAD.MOV.U32 R3, RZ, RZ, -0x1 ;  /* 0xffffffffff037424 */ /* 0x000fe200078e00ff */
[----:B------:R-:W-:Y:S01]  /*1470*/  LOP3.LUT R99, R98, 0x80, RZ, 0xc0, !PT ;  /* 0x0000008062637812 */ /* 0x000fe200078ec0ff */
[----:B------:R-:W-:Y:S01]  /*1480*/  IMAD.MOV.U32 R5, RZ, RZ, 0x1 ;  /* 0x00000001ff057424 */ /* 0x000fe200078e00ff */
[----:B------:R-:W-:Y:S01]  /*1490*/  UISETP.LT.AND UP0, UPT, UR43, 0x1, UPT ;  /* 0x000000012b00788c */ /* 0x000fe2000bf01270 */
[----:B------:R-:W-:Y:S01]  /*14a0*/  IMAD R4, R7, -0x40, R4 ;  /* 0xffffffc007047824 */ /* 0x000fe200078e0204 */
[----:B------:R-:W-:Y:S01]  /*14b0*/  ULDC UR4, c[0x0][0x284] ;  /* 0x0000a10000047ab9 */ /* 0x000fe20000000800 */
[----:B--2---:R-:W-:Y:S01]  /*14c0*/  SHF.L.U32 R3, R3, R96, RZ ;  /* 0x0000006003037219 */ /* 0x004fe200000006ff */
[----:B------:R-:W-:Y:S01]  /*14d0*/  USEL UR44, UR43, 0x1, UP0 ;  /* 0x000000012b2c7887 */ /* 0x000fe20008000000 */
[----:B------:R-:W-:Y:S01]  /*14e0*/  LOP3.LUT R88, R88, R0, RZ, 0xfc, !PT ;  /* 0x0000000058587212 */ /* 0x000fe200078efcff */
[----:B------:R-:W-:Y:S01]  /*14f0*/  IMAD.SHL.U32 R98, R98, 0x2, RZ ;  /* 0x0000000262627824 */ /* 0x000fe200078e00ff */
[----:B------:R-:W-:Y:S01]  /*1500*/  SHF.L.U32 R96, R5, R96, RZ ;  /* 0x0000006005607219 */ /* 0x000fe200000006ff */
[----:B------:R-:W-:Y:S01]  /*1510*/  VIADD R101, R4, UR4 ;  /* 0x0000000404657c36 */ /* 0x000fe20008000000 */
[----:B------:R-:W-:Y:S01]  /*1520*/  LOP3.LUT R114, R18, 0x1, RZ, 0xfc, !PT ;  /* 0x0000000112727812 */ /* 0x000fe200078efcff */
[----:B------:R-:W-:Y:S01]  /*1530*/  IMAD.MOV.U32 R89, RZ, RZ, RZ ;  /* 0x000000ffff597224 */ /* 0x000fe200078e00ff */
[C-C-:B0-----:R-:W-:Y:S01]  /*1540*/  SHF.L.U64.HI R94, R92.reuse, 0x7, R93.reuse ;  /* 0x000000075c5e7819 */ /* 0x141fe2000001025d */
[----:B------:R-:W-:Y:S01]  /*1550*/  UIADD3 UR44, UR43, -UR44, URZ ;  /* 0x8000002c2b2c7290 */ /* 0x000fe2000fffe03f */
[C---:B------:R-:W-:Y:S01]  /*1560*/  SHF.L.U64.HI R95, R92.reuse, 0x3, R93 ;  /* 0x000000035c5f7819 */ /* 0x040fe2000001025d */
[C---:B------:R-:W-:Y:S01]  /*1570*/  IMAD.SHL.U32 R93, R92.reuse, 0x80, RZ ;  /* 0x000000805c5d7824 */ /* 0x040fe200078e00ff */
[----:B------:R-:W-:Y:S01]  /*1580*/  SHF.R.U32.HI R99, RZ, 0x7, R99 ;  /* 0x00000007ff637819 */ /* 0x000fe20000011663 */
[----:B------:R-:W-:Y:S01]  /*1590*/  IMAD.SHL.U32 R92, R92, 0x8, RZ ;  /* 0x000000085c5c7824 */ /* 0x000fe200078e00ff */
[----:B------:R-:W-:Y:S01]  /*15a0*/  LOP3.LUT R100, RZ, R3, RZ, 0x33, !PT ;  /* 0x00000003ff647212 */ /* 0x000fe200078e33ff */
[----:B------:R-:W-:Y:S01]  /*15b0*/  UMOV UR40, URZ ;  /* 0x0000003f00287c82 */ /* 0x000fe20008000000 */
[----:B------:R-:W-:-:S05]  /*15c0*/  UMOV UR41, URZ ;  /* 0x0000003f00297c82 */ /* 0x000fca0008000000 */
.L_x_161:
[----:B0-----:R-:W0:Y:S01]  /*15d0*/  SHFL.IDX PT, R0, R99, RZ, 0x1f ;  /* 0x00001fff63007589 */ /* 0x001e2200000e0000 */
[----:B-1----:R-:W1:Y:S01]  /*15e0*/  S2UR UR7, SR_CgaCtaId ;  /* 0x00000000000779c3 */ /* 0x002e620000008800 */
[----:B------:R-:W-:Y:S01]  /*15f0*/  UMOV UR6, 0x400 ;  /* 0x0000040000067882 */ /* 0x000fe20000000000 */
[----:B0-----:R-:W-:Y:S01]  /*1600*/  R2UR UR4, R0 ;  /* 0x00000000000472ca */ /* 0x001fe200000e0000 */
[----:B-1----:R-:W-:-:S12]  /*1610*/  ULEA UR6, UR7, UR6, 0x18 ;  /* 0x0000000607067291 */ /* 0x002fd8000f8ec03f */
[----:B------:R-:W-:-:S04]  /*1620*/  ULEA.HI UR5, UR4, UR4, URZ, 0x1 ;  /* 0x0000000404057291 */ /* 0x000fc8000f8f083f */
[----:B------:R-:W-:-:S04]  /*1630*/  ULOP3.LUT UR5, UR5, 0xffffe, URZ, 0xc0, !UPT ;  /* 0x000ffffe05057892 */ /* 0x000fc8000f8ec03f */
[----:B------:R-:W-:-:S03]  /*1640*/  UIADD3 UR5, UR4, -UR5, URZ ;  /* 0x8000000504057290 */ /* 0x000fc6000fffe03f */
[----:B------:R-:W-:Y:S01]  /*1650*/  ULDC UR4, c[0x0][0x28c] ;  /* 0x0000a30000047ab9 */ /* 0x000fe20000000800 */
[----:B------:R-:W-:Y:S01]  /*1660*/  ULEA UR5, UR5, UR6, 0xc ;  /* 0x0000000605057291 */ /* 0x000fe2000f8e603f */
[----:B------:R-:W-:-:S03]  /*1670*/  ISETP.LT.AND P0, PT, RZ, UR4, PT ;  /* 0x00000004ff007c0c */ /* 0x000fc6000bf01270 */
[----:B------:R-:W-:-:S04]  /*1680*/  UIADD3 UR5, UR5, 0x180, URZ ;  /* 0x0000018005057890 */ /* 0x000fc8000fffe03f */
[----:B------:R-:W-:-:S04]  /*1690*/  USHF.R.U32.HI UR5, URZ, 0x4, UR5 ;  /* 0x000000043f057899 */ /* 0x000fc80008011605 */
[----:B------:R-:W-:-:S04]  /*16a0*/  ULOP3.LUT UR5, UR5, 0x3fff, URZ, 0xc0, !UPT ;  /* 0x00003fff05057892 */ /* 0x000fc8000f8ec03f */
[----:B------:R-:W-:Y:S01]  /*16b0*/  ULOP3.LUT UR45, UR5, 0x10000, URZ, 0xfc, !UPT ;  /* 0x00010000052d7892 */ /* 0x000fe2000f8efc3f */
[----:B--2345:R-:W-:Y:S11]  /*16c0*/  @P0 BRA `(.L_x_18) ;  /* 0x0000000000400947 */ /* 0x03cff60003800000 */
[----:B------:R-:W-:Y:S01]  /*16d0*/  MOV R0, 0x0 ;  /* 0x0000000000007802 */ /* 0x000fe20000000f00 */
[----:B------:R-:W-:Y:S01]  /*16e0*/  ULDC.64 UR4, c[0x4][0x68] ;  /* 0x01001a0000047ab9 */ /* 0x000fe20000000a00 */
[----:B------:R-:W-:Y:S01]  /*16f0*/  ULDC.64 UR6, c[0x4][0x8] ;  /* 0x0100020000067ab9 */ /* 0x000fe20000000a00 */
[----:B------:R-:W-:Y:S01]  /*1700*/  IMAD.U32 R4, RZ, RZ, UR4 ;  /* 0x00000004ff047e24 */ /* 0x000fe2000f8e00ff */
[----:B------:R0:W1:Y:S01]  /*1710*/  LDC.64 R14, c[0x4][R0] ;  /* 0x01000000000e7b82 */ /* 0x0000620000000a00 */
[----:B------:R-:W-:Y:S01]  /*1720*/  IMAD.U32 R5, RZ, RZ, UR5 ;  /* 0x00000005ff057e24 */ /* 0x000fe2000f8e00ff */
[----:B------:R-:W-:Y:S01]  /*1730*/  ULDC.64 UR4, c[0x4][0x70] ;  /* 0x01001c0000047ab9 */ /* 0x000fe20000000a00 */
[----:B------:R-:W-:Y:S02]  /*1740*/  IMAD.U32 R10, RZ, RZ, UR6 ;  /* 0x00000006ff0a7e24 */ /* 0x000fe4000f8e00ff */
[----:B------:R-:W-:Y:S02]  /*1750*/  IMAD.U32 R6, RZ, RZ, UR4 ;  /* 0x00000004ff067e24 */ /* 0x000fe4000f8e00ff */
[----:B------:R-:W-:-:S02]  /*1760*/  IMAD.U32 R7, RZ, RZ, UR5 ;  /* 0x00000005ff077e24 */ /* 0x000fc4000f8e00ff */
[----:B------:R-:W-:Y:S02]  /*1770*/  IMAD.U32 R11, RZ, RZ, UR7 ;  /* 0x00000007ff0b7e24 */ /* 0x000fe4000f8e00ff */
[----:B------:R-:W-:Y:S02]  /*1780*/  IMAD.MOV.U32 R8, RZ, RZ, 0x1e1 ;  /* 0x000001e1ff087424 */ /* 0x000fe400078e00ff */
[----:B------:R-:W-:Y:S02]  /*1790*/  IMAD.MOV.U32 R12, RZ, RZ, 0x1 ;  /* 0x00000001ff0c7424 */ /* 0x000fe400078e00ff */
[----:B0-----:R-:W-:-:S07]  /*17a0*/  IMAD.MOV.U32 R13, RZ, RZ, RZ ;  /* 0x000000ffff0d7224 */ /* 0x001fce00078e00ff */
[----:B------:R-:W-:-:S07]  /*17b0*/  LEPC R20, `(.L_x_18) ;  /* 0x000000001014794e */ /* 0x000fce0000000000 */
[----:B-1---5:R-:W-:Y:S05]  /*17c0*/  CALL.ABS.NOINC R14 ;  /* 0x000000000e007343 */ /* 0x022fea0003c00000 */
.L_x_18:
[----:B------:R-:W-:-:S13]  /*17d0*/  ISETP.NE.AND P0, PT, R114, 0x3, PT ;  /* 0x000000037200780c */ /* 0x000fda0003f05270 */
[----:B------:R-:W-:Y:S05]  /*17e0*/  @!P0 BRA `(.L_x_19) ;  /* 0x0000000000048947 */ /* 0x000fea0003800000 */
[----:B------:R-:W-:Y:S01]  /*17f0*/  BPT.TRAP 0x1 ;  /* 0x000000040000795c */ /* 0x000fe20000300000 */
.L_x_19:
[----:B------:R-:W0:Y:S01]  /*1800*/  S2UR UR5, SR_CgaCtaId ;  /* 0x00000000000579c3 */ /* 0x000e220000008800 */
[----:B------:R-:W-:Y:S01]  /*1810*/  UMOV UR4, 0x400 ;  /* 0x0000040000047882 */ /* 0x000fe20000000000 */
[----:B------:R-:W-:Y:S02]  /*1820*/  IMAD.U32 R0, RZ, RZ, UR40 ;  /* 0x00000028ff007e24 */ /* 0x000fe4000f8e00ff */
[----:B------:R-:W-:-:S03]  /*1830*/  IMAD.U32 R3, RZ, RZ, UR41 ;  /* 0x00000029ff037e24 */ /* 0x000fc6000f8e00ff */
[----:B------:R-:W-:Y:S01]  /*1840*/  SHF.L.U32 R0, R0, 0x1f, RZ ;  /* 0x0000001f00007819 */ /* 0x000fe200000006ff */
[----:B0-----:R-:W-:-:S06]  /*1850*/  ULEA UR4, UR5, UR4, 0x18 ;  /* 0x0000000405047291 */ /* 0x001fcc000f8ec03f */
[----:B------:R-:W-:-:S04]  /*1860*/  IMAD.U32 R6, RZ, RZ, UR4 ;  /* 0x00000004ff067e24 */ /* 0x000fc8000f8e00ff */
[----:B------:R-:W-:-:S04]  /*1870*/  IMAD R3, R3, 0x8, R6 ;  /* 0x0000000803037824 */ /* 0x000fc800078e0206 */
[----:B------:R0:W1:Y:S01]  /*1880*/  SYNCS.PHASECHK.TRANS64.TRYWAIT P1, [R3+URZ], R0 ;  /* 0x00000000030075a7 */ /* 0x000062000802017f */
[----:B------:R-:W-:Y:S05]  /*1890*/  @!P0 BRA `(.L_x_20) ;  /* 0x0000000000048947 */ /* 0x000fea0003800000 */
[----:B------:R-:W-:Y:S01]  /*18a0*/  BPT.TRAP 0x1 ;  /* 0x000000040000795c */ /* 0x000fe20000300000 */
.L_x_20:
[----:B------:R-:W-:-:S05]  /*18b0*/  IMAD.U32 R4, RZ, RZ, UR44 ;  /* 0x0000002cff047e24 */ /* 0x000fca000f8e00ff */
[----:B------:R-:W-:Y:S01]  /*18c0*/  ISETP.GE.AND P2, PT, R4, 0x1, PT ;  /* 0x000000010400780c */ /* 0x000fe20003f46270 */
[----:B-1----:R-:W-:-:S12]  /*18d0*/  @P1 BRA `(.L_x_21) ;  /* 0x0000000000081947 */ /* 0x002fd80003800000 */
[----:B------:R-:W1:Y:S02]  /*18e0*/  SYNCS.PHASECHK.TRANS64.TRYWAIT P1, [R3+URZ], R0 ;  /* 0x00000000030075a7 */ /* 0x000e64000802017f */
[----:B-1----:R-:W-:Y:S05]  /*18f0*/  @!P1 BRA `(.L_x_22) ;  /* 0x0000007400a89947 */ /* 0x002fea0003800000 */
.L_x_21:
[----:B------:R-:W-:Y:S05]  /*1900*/  WARPSYNC.ALL ;  /* 0x0000000000007948 */ /* 0x000fea0003800000 */
[----:B------:R-:W-:Y:S01]  /*1910*/  R2UR UR4, R6 ;  /* 0x00000000060472ca */ /* 0x000fe200000e0000 */
[----:B------:R-:W-:Y:S01]  /*1920*/  ULEA UR6, UR41, UR45, 0xa ;  /* 0x0000002d29067291 */ /* 0x000fe2000f8e503f */
[----:B------:R-:W-:Y:S01]  /*1930*/  WARPGROUP.ARRIVE ;  /* 0x00000000000079c5 */ /* 0x000fe20000000000 */
[----:B------:R-:W-:Y:S01]  /*1940*/  UMOV UR9, 0x80000020 ;  /* 0x8000002000097882 */ /* 0x000fe20000000000 */
[----:B------:R-:W-:Y:S01]  /*1950*/  UMOV UR11, 0x80000020 ;  /* 0x80000020000b7882 */ /* 0x000fe20000000000 */
[----:B------:R-:W-:-:S03]  /*1960*/  UIADD3 UR7, UR6, 0x200, URZ ;  /* 0x0000020006077890 */ /* 0x000fc6000fffe03f */
[----:B------:R-:W-:-:S05]  /*1970*/  UMOV UR8, UR6 ;  /* 0x0000000600087c82 */ /* 0x000fca0008000000 */
[----:B------:R-:W-:-:S04]  /*1980*/  UIADD3 UR4, UR4, 0x2c180, URZ ;  /* 0x0002c18004047890 */ /* 0x000fc8000fffe03f */
[----:B------:R-:W-:-:S04]  /*1990*/  USHF.R.U32.HI UR4, URZ, 0x4, UR4 ;  /* 0x000000043f047899 */ /* 0x000fc80008011604 */
[----:B------:R-:W-:-:S04]  /*19a0*/  ULOP3.LUT UR4, UR4, 0x3fff, URZ, 0xc0, !UPT ;  /* 0x00003fff04047892 */ /* 0x000fc8000f8ec03f */
[----:B------:R-:W-:-:S04]  /*19b0*/  ULOP3.LUT UR4, UR4, 0x10000, URZ, 0xfc, !UPT ;  /* 0x0001000004047892 */ /* 0x000fc8000f8efc3f */
[----:B------:R-:W-:-:S07]  /*19c0*/  ULEA UR5, UR41, UR4, 0x8 ;  /* 0x0000000429057291 */ /* 0x000fce000f8e403f */
[----:B------:R-:W-:Y:S02]  /*19d0*/  UMOV UR10, UR5 ;  /* 0x00000005000a7c82 */ /* 0x000fe40008000000 */
[----:B------:R-:W-:Y:S01]  /*19e0*/  HGMMA.64x64x16.F32 R56, gdesc[UR8], RZ, !UPT, gsb0 ;  /* 0x00e00000083879f0 */ /* 0x000fe2000c0008ff */
[----:B------:R-:W-:Y:S01]  /*19f0*/  UMOV UR8, UR7 ;  /* 0x0000000700087c82 */ /* 0x000fe20008000000 */
[----:B------:R-:W-:Y:S01]  /*1a00*/  UMOV UR9, 0x80000020 ;  /* 0x8000002000097882 */ /* 0x000fe20000000000 */
[----:B------:R-:W-:Y:S02]  /*1a10*/  WARPGROUP.DEPBAR.LE gsb0, 0x0 ;  /* 0x00008000000079c5 */ /* 0x000fe40000010000 */
[----:B------:R-:W-:-:S06]  /*1a20*/  WARPGROUP.ARRIVE ;  /* 0x00000000000079c5 */ /* 0x000fcc0000000000 */
[----:B------:R-:W-:Y:S01]  /*1a30*/  HGMMA.64x64x16.F32 R24, gdesc[UR8], RZ, !UPT, gsb0 ;  /* 0x00e00000081879f0 */ /* 0x000fe2000c0008ff */
[----:B------:R-:W-:Y:S02]  /*1a40*/  UIADD3 UR8, UR6, 0x2, URZ ;  /* 0x0000000206087890 */ /* 0x000fe4000fffe03f */
[----:B------:R-:W-:Y:S01]  /*1a50*/  UIADD3 UR10, UR5, 0x2, URZ ;  /* 0x00000002050a7890 */ /* 0x000fe2000fffe03f */
[----:B------:R-:W-:Y:S01]  /*1a60*/  UMOV UR9, 0x80000020 ;  /* 0x8000002000097882 */ /* 0x000fe20000000000 */
[----:B------:R-:W-:Y:S01]  /*1a70*/  UMOV UR11, 0x80000020 ;  /* 0x80000020000b7882 */ /* 0x000fe20000000000 */
[----:B------:R-:W-:Y:S01]  /*1a80*/  UIADD3 UR6, UR6, 0x202, URZ ;  /* 0x0000020206067890 */ /* 0x000fe2000fffe03f */
[----:B------:R-:W-:Y:S02]  /*1a90*/  WARPGROUP.DEPBAR.LE gsb0, 0x0 ;  /* 0x00008000000079c5 */ /* 0x000fe40000010000 */
[----:B------:R-:W-:-:S06]  /*1aa0*/  WARPGROUP.ARRIVE ;  /* 0x00000000000079c5 */ /* 0x000fcc0000000000 */
[----:B------:R-:W-:Y:S01]  /*1ab0*/  HGMMA.64x64x16.F32 R56, gdesc[UR8], R56, gsb0 ;  /* 0x00e00000083879f0 */ /* 0x000fe20008000838 */
[----:B------:R-:W-:Y:S01]  /*1ac0*/  UMOV UR8, UR6 ;  /* 0x0000000600087c82 */ /* 0x000fe20008000000 */
[----:B------:R-:W-:Y:S01]  /*1ad0*/  UMOV UR9, 0x80000020 ;  /* 0x8000002000097882 */ /* 0x000fe20000000000 */
[----:B------:R-:W-:Y:S02]  /*1ae0*/  WARPGROUP.DEPBAR.LE gsb0, 0x0 ;  /* 0x00008000000079c5 */ /* 0x000fe40000010000 */
[----:B------:R-:W-:-:S06]  /*1af0*/  WARPGROUP.ARRIVE ;  /* 0x00000000000079c5 */ /* 0x000fcc0000000000 */
[----:B------:R-:W-:Y:S03]  /*1b00*/  HGMMA.64x64x16.F32 R24, gdesc[UR8], R24, gsb0 ;  /* 0x00e00000081879f0 */ /* 0x000fe60008000818 */
[----:B------:R-:W-:Y:S02]  /*1b10*/  WARPGROUP.DEPBAR.LE gsb0, 0x0 ;  /* 0x00008000000079c5 */ /* 0x000fe40000010000 */
[----:B------:R-:W-:Y:S05]  /*1b20*/  @!P2 BRA `(.L_x_23) ;  /* 0x000000040020a947 */ /* 0x000fea0003800000 */
[----:B------:R-:W-:Y:S01]  /*1b30*/  UIADD3 UR5, UR41, 0x1, URZ ;  /* 0x0000000129057890 */ /* 0x000fe2000fffe03f */
[----:B01----:R-:W-:Y:S02]  /*1b40*/  IMAD.U32 R0, RZ, RZ, UR44 ;  /* 0x0000002cff007e24 */ /* 0x003fe4000f8e00ff */
[----:B------:R-:W-:Y:S01]  /*1b50*/  IMAD.U32 R3, RZ, RZ, UR41 ;  /* 0x00000029ff037e24 */ /* 0x000fe2000f8e00ff */
[----:B------:R-:W-:-:S04]  /*1b60*/  UISETP.NE.AND UP0, UPT, UR5, 0xb, UPT ;  /* 0x0000000b0500788c */ /* 0x000fc8000bf05270 */
[----:B------:R-:W-:Y:S02]  /*1b70*/  USEL UR6, URZ, 0x1, UP0 ;  /* 0x000000013f067887 */ /* 0x000fe40008000000 */
[----:B------:R-:W-:Y:S02]  /*1b80*/  USEL UR5, UR5, URZ, UP0 ;  /* 0x0000003f05057287 */ /* 0x000fe40008000000 */
[----:B------:R-:W-:-:S06]  /*1b90*/  ULOP3.LUT UR6, UR40, UR6, URZ, 0x3c, !UPT ;  /* 0x0000000628067292 */ /* 0x000fcc000f8e3c3f */
[----:B------:R-:W-:-:S07]  /*1ba0*/  IMAD.U32 R7, RZ, RZ, UR6 ;  /* 0x00000006ff077e24 */ /* 0x000fce000f8e00ff */
.L_x_30:
[----:B------:R-:W-:Y:S05]  /*1bb0*/  @!P0 BRA `(.L_x_24) ;  /* 0x0000000000048947 */ /* 0x000fea0003800000 */
[----:B------:R-:W-:Y:S01]  /*1bc0*/  BPT.TRAP 0x1 ;  /* 0x000000040000795c */ /* 0x000fe20000300000 */
.L_x_24:
[----:B------:R-:W0:Y:S01]  /*1bd0*/  S2UR UR7, SR_CgaCtaId ;  /* 0x00000000000779c3 */ /* 0x000e220000008800 */
[----:B------:R-:W-:Y:S01]  /*1be0*/  UMOV UR6, 0x400 ;  /* 0x0000040000067882 */ /* 0x000fe20000000000 */
[----:B------:R-:W-:Y:S01]  /*1bf0*/  IMAD.U32 R5, RZ, RZ, UR5 ;  /* 0x00000005ff057e24 */ /* 0x000fe2000f8e00ff */
[----:B------:R-:W-:Y:S01]  /*1c00*/  SHF.L.U32 R4, R7, 0x1f, RZ ;  /* 0x0000001f07047819 */ /* 0x000fe200000006ff */
[----:B0-----:R-:W-:-:S06]  /*1c10*/  ULEA UR6, UR7, UR6, 0x18 ;  /* 0x0000000607067291 */ /* 0x001fcc000f8ec03f */
[----:B------:R-:W-:-:S04]  /*1c20*/  IMAD.U32 R6, RZ, RZ, UR6 ;  /* 0x00000006ff067e24 */ /* 0x000fc8000f8e00ff */
[----:B------:R-:W-:-:S04]  /*1c30*/  IMAD R5, R5, 0x8, R6 ;  /* 0x0000000805057824 */ /* 0x000fc800078e0206 */
[----:B------:R0:W1:Y:S01]  /*1c40*/  SYNCS.PHASECHK.TRANS64.TRYWAIT P1, [R5+URZ], R4 ;  /* 0x00000004050075a7 */ /* 0x000062000802017f */
[----:B------:R-:W-:Y:S05]  /*1c50*/  @!P0 BRA `(.L_x_25) ;  /* 0x0000000000048947 */ /* 0x000fea0003800000 */
[----:B------:R-:W-:Y:S01]  /*1c60*/  BPT.TRAP 0x1 ;  /* 0x000000040000795c */ /* 0x000fe20000300000 */
.L_x_25:
[----:B-1----:R-:W-:Y:S05]  /*1c70*/  @P1 BRA `(.L_x_26) ;  /* 0x0000000000081947 */ /* 0x002fea0003800000 */
[----:B------:R-:W1:Y:S02]  /*1c80*/  SYNCS.PHASECHK.TRANS64.TRYWAIT P1, [R5+URZ], R4 ;  /* 0x00000004050075a7 */ /* 0x000e64000802017f */
[----:B-1----:R-:W-:Y:S05]  /*1c90*/  @!P1 BRA `(.L_x_27) ;  /* 0x0000007000d49947 */ /* 0x002fea0003800000 */
.L_x_26:
[----:B------:R-:W-:Y:S01]  /*1ca0*/  ULEA UR6, UR5, UR4, 0x8 ;  /* 0x0000000405067291 */ /* 0x000fe2000f8e403f */
[----:B------:R-:W-:Y:S01]  /*1cb0*/  WARPGROUP.ARRIVE ;  /* 0x00000000000079c5 */ /* 0x000fe20000000000 */
[----:B------:R-:W-:Y:S01]  /*1cc0*/  ULEA UR7, UR5, UR45, 0xa ;  /* 0x0000002d05077291 */ /* 0x000fe2000f8e503f */
[----:B------:R-:W-:Y:S01]  /*1cd0*/  UMOV UR11, 0x80000020 ;  /* 0x80000020000b7882 */ /* 0x000fe20000000000 */
[----:B------:R-:W-:Y:S02]  /*1ce0*/  UMOV UR9, 0x80000020 ;  /* 0x8000002000097882 */ /* 0x000fe40000000000 */
[----:B------:R-:W-:Y:S01]  /*1cf0*/  UIADD3 UR12, UR7, 0x200, URZ ;  /* 0x00000200070c7890 */ /* 0x000fe2000fffe03f */
[----:B------:R-:W-:Y:S02]  /*1d00*/  UMOV UR10, UR6 ;  /* 0x00000006000a7c82 */ /* 0x000fe40008000000 */
[----:B------:R-:W-:Y:S02]  /*1d10*/  UMOV UR8, UR7 ;  /* 0x0000000700087c82 */ /* 0x000fe40008000000 */
[----:B------:R-:W-:Y:S01]  /*1d20*/  HGMMA.64x64x16.F32 R56, gdesc[UR8], R56, gsb0 ;  /* 0x00e00000083879f0 */ /* 0x000fe20008000838 */
[----:B------:R-:W-:Y:S01]  /*1d30*/  UMOV UR9, 0x80000020 ;  /* 0x8000002000097882 */ /* 0x000fe20000000000 */
[----:B------:R-:W-:Y:S01]  /*1d40*/  UMOV UR8, UR12 ;  /* 0x0000000c00087c82 */ /* 0x000fe20008000000 */
[----:B------:R-:W-:-:S02]  /*1d50*/  WARPGROUP.DEPBAR.LE gsb0, 0x0 ;  /* 0x00008000000079c5 */ /* 0x000fc40000010000 */
[----:B------:R-:W-:-:S06]  /*1d60*/  WARPGROUP.ARRIVE ;  /* 0x00000000000079c5 */ /* 0x000fcc0000000000 */
[----:B------:R-:W-:Y:S01]  /*1d70*/  HGMMA.64x64x16.F32 R24, gdesc[UR8], R24, gsb0 ;  /* 0x00e00000081879f0 */ /* 0x000fe20008000818 */
        /* <DEDUP_REMOVED lines=15> */
[----:B------:R-:W-:Y:S01]  /*1e70*/  BPT.TRAP 0x1 ;  /* 0x000000040000795c */ /* 0x000fe20000300000 */
.L_x_28:
[----:B------:R-:W-:-:S13]  /*1e80*/  ISETP.NE.AND P1, PT, R22, RZ, PT ;  /* 0x000000ff1600720c */ /* 0x000fda0003f25270 */
[----:B01----:R-:W-:-:S04]  /*1e90*/  @P1 IMAD R4, R3, 0x8, R6 ;  /* 0x0000000803041824 */ /* 0x003fc800078e0206 */
[----:B------:R-:W-:-:S05]  /*1ea0*/  @P1 VIADD R4, R4, 0x58 ;  /* 0x0000005804041836 */ /* 0x000fca0000000000 */
[----:B------:R-:W-:-:S04]  /*1eb0*/  @P1 PRMT R4, R19, 0x654, R4 ;  /* 0x0000065413041816 */ /* 0x000fc80000000004 */
[----:B------:R0:W-:Y:S01]  /*1ec0*/  @P1 SYNCS.ARRIVE.TRANS64.RED.A1T0 RZ, [R4+URZ], RZ ;  /* 0x000000ff04ff19a7 */ /* 0x0001e2000810043f */
[----:B------:R-:W-:-:S13]  /*1ed0*/  ISETP.GT.U32.AND P1, PT, R18, 0x1, PT ;  /* 0x000000011200780c */ /* 0x000fda0003f24070 */
[----:B0-----:R-:W-:Y:S05]  /*1ee0*/  @P1 BRA `(.L_x_29) ;  /* 0x0000000000041947 */ /* 0x001fea0003800000 */
[----:B------:R-:W-:Y:S01]  /*1ef0*/  BPT.TRAP 0x1 ;  /* 0x000000040000795c */ /* 0x000fe20000300000 */
.L_x_29:
[----:B------:R-:W-:Y:S01]  /*1f00*/  UIADD3 UR5, UR5, 0x1, URZ ;  /* 0x0000000105057890 */ /* 0x000fe2000fffe03f */
[C---:B------:R-:W-:Y:S01]  /*1f10*/  ISETP.GT.AND P2, PT, R0.reuse, 0x1, PT ;  /* 0x000000010000780c */ /* 0x040fe20003f44270 */
[----:B------:R-:W-:Y:S02]  /*1f20*/  VIADD R3, R3, 0x1 ;  /* 0x0000000103037836 */ /* 0x000fe40000000000 */
[----:B------:R-:W-:Y:S01]  /*1f30*/  UISETP.NE.AND UP0, UPT, UR5, 0xb, UPT ;  /* 0x0000000b0500788c */ /* 0x000fe2000bf05270 */
[----:B------:R-:W-:Y:S02]  /*1f40*/  VIADD R0, R0, 0xffffffff ;  /* 0xffffffff00007836 */ /* 0x000fe40000000000 */
[C---:B------:R-:W-:Y:S01]  /*1f50*/  ISETP.NE.AND P1, PT, R3.reuse, 0xb, PT ;  /* 0x0000000b0300780c */ /* 0x040fe20003f25270 */
[----:B------:R-:W-:Y:S02]  /*1f60*/  USEL UR6, URZ, 0x1, UP0 ;  /* 0x000000013f067887 */ /* 0x000fe40008000000 */
[----:B------:R-:W-:Y:S01]  /*1f70*/  USEL UR5, UR5, URZ, UP0 ;  /* 0x0000003f05057287 */ /* 0x000fe20008000000 */
[----:B------:R-:W-:-:S03]  /*1f80*/  SEL R3, R3, RZ, P1 ;  /* 0x000000ff03037207 */ /* 0x000fc60000800000 */
[----:B------:R-:W-:Y:S01]  /*1f90*/  LOP3.LUT R7, R7, UR6, RZ, 0x3c, !PT ;  /* 0x0000000607077c12 */ /* 0x000fe2000f8e3cff */
[----:B------:R-:W-:Y:S07]  /*1fa0*/  @P2 BRA `(.L_x_30) ;  /* 0xfffffffc00002947 */ /* 0x000fee000383ffff */
.L_x_23:
[----:B01----:R-:W0:Y:S02]  /*1fb0*/  LDC R0, c[0x0][0x28c] ;  /* 0x0000a300ff007b82 */ /* 0x003e240000000800 */
[----:B0-----:R-:W-:-:S13]  /*1fc0*/  ISETP.GE.AND P1, PT, R0, 0x1, PT ;  /* 0x000000010000780c */ /* 0x001fda0003f26270 */
[----:B------:R-:W-:Y:S05]  /*1fd0*/  @!P1 BRA `(.L_x_31) ;  /* 0x0000000000449947 */ /* 0x000fea0003800000 */
[----:B------:R-:W-:Y:S05]  /*1fe0*/  @!P0 BRA `(.L_x_32) ;  /* 0x0000000000048947 */ /* 0x000fea0003800000 */
[----:B------:R-:W-:Y:S01]  /*1ff0*/  BPT.TRAP 0x1 ;  /* 0x000000040000795c */ /* 0x000fe20000300000 */
.L_x_32:
[----:B------:R-:W-:-:S13]  /*2000*/  ISETP.NE.AND P0, PT, R22, RZ, PT ;  /* 0x000000ff1600720c */ /* 0x000fda0003f05270 */
[----:B------:R-:W-:-:S05]  /*2010*/  VOTEU.ANY UP0, P0 ;  /* 0x00000000003f7886 */ /* 0x000fca0000000100 */
[----:B------:R-:W-:-:S06]  /*2020*/  @UP0 UIADD3 UR4, UR44, UR41, URZ ;  /* 0x000000292c040290 */ /* 0x000fcc000fffe03f */
[----:B------:R-:W-:Y:S02]  /*2030*/  IMAD.U32 R4, RZ, RZ, UR4 ;  /* 0x00000004ff047e24 */ /* 0x000fe4000f8e00ff */
[----:B------:R-:W-:Y:S02]  /*2040*/  IMAD.U32 R3, RZ, RZ, UR4 ;  /* 0x00000004ff037e24 */ /* 0x000fe4000f8e00ff */
[----:B------:R-:W-:-:S05]  /*2050*/  @P0 IMAD.WIDE.U32 R4, R4, -0x45d1745d, RZ ;  /* 0xba2e8ba304040825 */ /* 0x000fca00078e00ff */
[----:B------:R-:W-:-:S05]  /*2060*/  @P0 SHF.R.U32.HI R0, RZ, 0x3, R5 ;  /* 0x00000003ff000819 */ /* 0x000fca0000011605 */
[----:B------:R-:W-:-:S04]  /*2070*/  @P0 IMAD R0, R0, -0xb, R3 ;  /* 0xfffffff500000824 */ /* 0x000fc800078e0203 */
[----:B------:R-:W-:-:S04]  /*2080*/  @P0 IMAD R0, R0, 0x8, R6 ;  /* 0x0000000800000824 */ /* 0x000fc800078e0206 */
[----:B------:R-:W-:-:S05]  /*2090*/  @P0 VIADD R0, R0, 0x58 ;  /* 0x0000005800000836 */ /* 0x000fca0000000000 */
[----:B------:R-:W-:-:S04]  /*20a0*/  @P0 PRMT R0, R19, 0x654, R0 ;  /* 0x0000065413000816 */ /* 0x000fc80000000000 */
[----:B------:R0:W-:Y:S01]  /*20b0*/  @P0 SYNCS.ARRIVE.TRANS64.RED.A1T0 RZ, [R0+URZ], RZ ;  /* 0x000000ff00ff09a7 */ /* 0x0001e2000810043f */
[----:B------:R-:W-:-:S13]  /*20c0*/  ISETP.GT.U32.AND P0, PT, R18, 0x1, PT ;  /* 0x000000011200780c */ /* 0x000fda0003f04070 */
[----:B0-----:R-:W-:Y:S05]  /*20d0*/  @P0 BRA `(.L_x_31) ;  /* 0x0000000000040947 */ /* 0x001fea0003800000 */
[----:B------:R-:W-:Y:S01]  /*20e0*/  BPT.TRAP 0x1 ;  /* 0x000000040000795c */ /* 0x000fe20000300000 */
.L_x_31:
[----:B------:R-:W-:Y:S01]  /*20f0*/  IMAD.SHL.U32 R102, R102, 0x40, RZ ;  /* 0x0000004066667824 */ /* 0x000fe200078e00ff */
[----:B------:R-:W-:Y:S01]  /*2100*/  UIADD3 UR41, UR43, UR41, URZ ;  /* 0x000000292b297290 */ /* 0x000fe2000fffe03f */
[----:B------:R-:W-:Y:S01]  /*2110*/  SHF.R.S32.HI R11, RZ, 0x1f, R23 ;  /* 0x0000001fff0b7819 */ /* 0x000fe20000011417 */
[----:B------:R-:W-:Y:S01]  /*2120*/  ULDC UR7, c[0x0][0x288] ;  /* 0x0000a20000077ab9 */ /* 0x000fe20000000800 */
[----:B------:R-:W-:Y:S01]  /*2130*/  IMAD.SHL.U32 R6, R109, 0x100, RZ ;  /* 0x000001006d067824 */ /* 0x000fe200078e00ff */
[C---:B------:R-:W-:Y:S01]  /*2140*/  LOP3.LUT R8, R102.reuse, 0x6, R98, 0xf8, !PT ;  /* 0x0000000666087812 */ /* 0x040fe200078ef862 */
[----:B------:R-:W-:Y:S01]  /*2150*/  UISETP.GT.U32.AND UP0, UPT, UR41, 0xa, UPT ;  /* 0x0000000a2900788c */ /* 0x000fe2000bf04070 */
[----:B------:R-:W-:Y:S01]  /*2160*/  ISETP.GE.AND P0, PT, R102, UR7, PT ;  /* 0x0000000766007c0c */ /* 0x000fe2000bf06270 */
[----:B------:R-:W-:Y:S01]  /*2170*/  ULDC.64 UR4, c[0x0][0x5d0] ;  /* 0x0001740000047ab9 */ /* 0x000fe20000000a00 */
[----:B------:R-:W-:Y:S01]  /*2180*/  SHF.R.S32.HI R9, RZ, 0x1f, R8 ;  /* 0x0000001fff097819 */ /* 0x000fe20000011408 */
[----:B------:R-:W-:Y:S01]  /*2190*/  ULDC UR10, c[0x0][0x284] ;  /* 0x0000a100000a7ab9 */ /* 0x000fe20000000800 */
[----:B------:R-:W-:Y:S01]  /*21a0*/  IMAD R0, R11, UR4, RZ ;  /* 0x000000040b007c24 */ /* 0x000fe2000f8e02ff */
[----:B------:R-:W-:Y:S01]  /*21b0*/  UISETP.LT.U32.AND UP0, UPT, UR43, 0xb, UP0 ;  /* 0x0000000b2b00788c */ /* 0x000fe20008701070 */
[----:B------:R-:W-:Y:S01]  /*21c0*/  ISETP.GE.OR P0, PT, R6, UR10, P0 ;  /* 0x0000000a06007c0c */ /* 0x000fe20008706670 */
[----:B------:R-:W-:Y:S01]  /*21d0*/  UISETP.GE.U32.AND UP1, UPT, UR43, 0xb, UPT ;  /* 0x0000000b2b00788c */ /* 0x000fe2000bf26070 */
[C---:B------:R-:W-:Y:S01]  /*21e0*/  IMAD R3, R23.reuse, UR5, R0 ;  /* 0x0000000517037c24 */ /* 0x040fe2000f8e0200 */
[----:B------:R-:W-:Y:S01]  /*21f0*/  USEL UR6, URZ, 0x1, !UP0 ;  /* 0x000000013f067887 */ /* 0x000fe2000c000000 */
[----:B------:R-:W-:Y:S01]  /*2200*/  IMAD.WIDE.U32 R4, R23, UR4, R8 ;  /* 0x0000000417047c25 */ /* 0x000fe2000f8e0008 */
[----:B------:R-:W-:Y:S01]  /*2210*/  UIMAD.WIDE.U32 UR4, UR41, -0x45d1745d, URZ ;  /* 0xba2e8ba3290478a5 */ /* 0x000fe2000f8e003f */
[----:B------:R-:W-:-:S02]  /*2220*/  ULDC.64 UR8, c[0x0][0x5c8] ;  /* 0x0001720000087ab9 */ /* 0x000fc40000000a00 */
[----:B------:R-:W-:Y:S01]  /*2230*/  IMAD.WIDE R108, R109, 0x100, R88 ;  /* 0x000001006d6c7825 */ /* 0x000fe200078e0258 */
[----:B------:R-:W-:Y:S02]  /*2240*/  USHF.R.U32.HI UR4, URZ, 0x3, UR5 ;  /* 0x000000033f047899 */ /* 0x000fe40008011605 */
[----:B------:R-:W-:Y:S01]  /*2250*/  ULOP3.LUT UR40, UR40, UR6, URZ, 0x3c, !UPT ;  /* 0x0000000628287292 */ /* 0x000fe2000f8e3c3f */
[----:B------:R-:W-:Y:S01]  /*2260*/  IMAD R7, R109, UR8, RZ ;  /* 0x000000086d077c24 */ /* 0x000fe2000f8e02ff */
[----:B------:R-:W-:Y:S01]  /*2270*/  UIMAD UR41, UR4, -0xb, UR41 ;  /* 0xfffffff5042978a4 */ /* 0x000fe2000f8e0229 */
[----:B------:R-:W-:Y:S01]  /*2280*/  IMAD.IADD R5, R5, 0x1, R3 ;  /* 0x0000000105057824 */ /* 0x000fe200078e0203 */
[----:B------:R-:W-:Y:S01]  /*2290*/  @UP1 ULOP3.LUT UR40, UR40, 0x1, UR4, 0x78, !UPT ;  /* 0x0000000128281892 */ /* 0x000fe2000f8e7804 */
[C---:B------:R-:W-:Y:S02]  /*22a0*/  IMAD R7, R108.reuse, UR9, R7 ;  /* 0x000000096c077c24 */ /* 0x040fe4000f8e0207 */
[----:B------:R-:W-:-:S04]  /*22b0*/  IMAD.WIDE.U32 R112, R108, UR8, R4 ;  /* 0x000000086c707c25 */ /* 0x000fc8000f8e0004 */
[----:B------:R-:W-:Y:S01]  /*22c0*/  IMAD.MOV.U32 R0, RZ, RZ, -0x1 ;  /* 0xffffffffff007424 */ /* 0x000fe200078e00ff */
[----:B------:R-:W-:Y:S06]  /*22d0*/  @P0 BRA `(.L_x_33) ;  /* 0x0000004c00100947 */ /* 0x000fec0003800000 */
[----:B-----5:R-:W-:Y:S01]  /*22e0*/  FSETP.NEU.AND P1, PT, R91, RZ, PT ;  /* 0x000000ff5b00720b */ /* 0x020fe20003f2d000 */
[----:B------:R-:W-:Y:S01]  /*22f0*/  IMAD.IADD R4, R97, 0x1, -R102 ;  /* 0x0000000161047824 */ /* 0x000fe200078e0a66 */
[----:B------:R-:W-:Y:S01]  /*2300*/  BSSY B0, `(.L_x_33) ;  /* 0x00004c1000007945 */ /* 0x000fe20003800000 */
[----:B------:R-:W-:Y:S02]  /*2310*/  IMAD.IADD R3, R101, 0x1, -R6 ;  /* 0x0000000165037824 */ /* 0x000fe400078e0a06 */
[----:B------:R-:W-:Y:S01]  /*2320*/  IMAD.IADD R105, R113, 0x1, R7 ;  /* 0x0000000171697824 */ /* 0x000fe200078e0207 */
[----:B------:R-:W-:-:S04]  /*2330*/  ISETP.GT.AND P6, PT, R4, RZ, PT ;  /* 0x000000ff0400720c */ /* 0x000fc80003fc4270 */
[----:B------:R-:W-:-:S03]  /*2340*/  ISETP.GT.AND P0, PT, R3, RZ, P6 ;  /* 0x000000ff0300720c */ /* 0x000fc60003704270 */
[----:B------:R-:W-:Y:S10]  /*2350*/  @!P1 BRA `(.L_x_34) ;  /* 0x0000003400809947 */ /* 0x000ff40003800000 */
[----:B------:R-:W0:Y:S01]  /*2360*/  LDC.64 R14, c[0x0][0x5b8] ;  /* 0x00016e00ff0e7b82 */ /* 0x000e220000000a00 */
[----:B------:R-:W-:-:S07]  /*2370*/  ULDC.64 UR4, c[0x0][0x5c0] ;  /* 0x0001700000047ab9 */ /* 0x000fce0000000a00 */
[----:B------:R-:W1:Y:S08]  /*2380*/  LDC.64 R106, c[0x0][0x5b0] ;  /* 0x00016c00ff6a7b82 */ /* 0x000e700000000a00 */
[----:B------:R-:W2:Y:S01]  /*2390*/  LDC.64 R12, c[0x0][0x5a8] ;  /* 0x00016a00ff0c7b82 */ /* 0x000ea20000000a00 */
[-C--:B0-----:R-:W-:Y:S02]  /*23a0*/  IMAD R6, R11, R14.reuse, RZ ;  /* 0x0000000e0b067224 */ /* 0x081fe400078e02ff */
[----:B------:R-:W-:-:S04]  /*23b0*/  IMAD.WIDE.U32 R20, R23, R14, R8 ;  /* 0x0000000e17147225 */ /* 0x000fc800078e0008 */
[----:B------:R-:W-:Y:S02]  /*23c0*/  IMAD R115, R23, R15, R6 ;  /* 0x0000000f17737224 */ /* 0x000fe400078e0206 */
[-C--:B-1----:R-:W-:Y:S02]  /*23d0*/  IMAD R5, R109, R106.reuse, RZ ;  /* 0x0000006a6d057224 */ /* 0x082fe400078e02ff */
[----:B------:R-:W-:Y:S02]  /*23e0*/  IMAD.IADD R103, R21, 0x1, R115 ;  /* 0x0000000115677824 */ /* 0x000fe400078e0273 */
[----:B------:R-:W-:Y:S02]  /*23f0*/  IMAD.MOV.U32 R102, RZ, RZ, R20 ;  /* 0x000000ffff667224 */ /* 0x000fe400078e0014 */
[C---:B------:R-:W-:Y:S02]  /*2400*/  IMAD R119, R108.reuse, R107, R5 ;  /* 0x0000006b6c777224 */ /* 0x040fe400078e0205 */
[----:B------:R-:W-:-:S04]  /*2410*/  IMAD.WIDE.U32 R6, R108, R106, R102 ;  /* 0x0000006a6c067225 */ /* 0x000fc800078e0066 */
[----:B------:R-:W-:Y:S01]  /*2420*/  IMAD.IADD R5, R7, 0x1, R119 ;  /* 0x0000000107057824 */ /* 0x000fe200078e0277 */
[----:B--2---:R-:W-:-:S04]  /*2430*/  LEA R10, P1, R6, R12, 0x1 ;  /* 0x0000000c060a7211 */ /* 0x004fc800078208ff */
[----:B------:R-:W-:-:S05]  /*2440*/  LEA.HI.X R11, R6, R13, R5, 0x1, P1 ;  /* 0x0000000d060b7211 */ /* 0x000fca00008f0c05 */
[----:B------:R-:W2:Y:S01]  /*2450*/  @P0 LDG.E.LTC128B.U16 R5, desc[UR38][R10.64] ;  /* 0x000000260a050981 */ /* 0x000ea2000c1e1520 */
[----:B------:R-:W-:Y:S01]  /*2460*/  ISETP.GT.AND P4, PT, R4, 0x1, PT ;  /* 0x000000010400780c */ /* 0x000fe20003f84270 */
[----:B------:R-:W-:Y:S01]  /*2470*/  IMAD.WIDE.U32 R6, R108, R106, R8 ;  /* 0x0000006a6c067225 */ /* 0x000fe200078e0008 */
[----:B------:R-:W-:Y:S01]  /*2480*/  BSSY B1, `(.L_x_35) ;  /* 0x0000013000017945 */ /* 0x000fe20003800000 */
[----:B------:R-:W-:Y:S02]  /*2490*/  SHF.L.U64.HI R113, R106, 0x3, R107 ;  /* 0x000000036a717819 */ /* 0x000fe4000001026b */
[----:B------:R-:W-:Y:S01]  /*24a0*/  IMAD.IADD R7, R119, 0x1, R7 ;  /* 0x0000000177077824 */ /* 0x000fe200078e0207 */
[----:B------:R-:W-:Y:S01]  /*24b0*/  P2R R118, PR, RZ, 0x10 ;  /* 0x00000010ff767803 */ /* 0x000fe20000000000 */
[----:B------:R-:W-:-:S04]  /*24c0*/  IMAD.WIDE.U32 R110, R23, R14, R6 ;  /* 0x0000000e176e7225 */ /* 0x000fc800078e0006 */
[----:B------:R-:W-:Y:S01]  /*24d0*/  IMAD.IADD R7, R115, 0x1, R111 ;  /* 0x0000000173077824 */ /* 0x000fe200078e026f */
[----:B------:R-:W-:-:S04]  /*24e0*/  LEA R6, P2, R110, R12, 0x1 ;  /* 0x0000000c6e067211 */ /* 0x000fc800078408ff */
[----:B------:R-:W-:Y:S01]  /*24f0*/  LEA.HI.X R7, R110, R13, R7, 0x1, P2 ;  /* 0x0000000d6e077211 */ /* 0x000fe200010f0c07 */
[----:B--2---:R-:W-:-:S05]  /*2500*/  HADD2.F32 R104, -RZ, R5.H0_H0 ;  /* 0x20000005ff687230 */ /* 0x004fca0000004100 */
[----:B------:R-:W-:Y:S01]  /*2510*/  FMUL R15, R104, R91 ;  /* 0x0000005b680f7220 */ /* 0x000fe20000400000 */
[----:B------:R-:W-:-:S03]  /*2520*/  LEA R104, P1, R112, UR4, 0x1 ;  /* 0x0000000470687c11 */ /* 0x000fc6000f8208ff */
[----:B------:R-:W-:Y:S01]  /*2530*/  FFMA R15, R56, R90, R15 ;  /* 0x0000005a380f7223 */ /* 0x000fe2000000000f */
[----:B------:R-:W-:Y:S01]  /*2540*/  LEA.HI.X R105, R112, UR5, R105, 0x1, P1 ;  /* 0x0000000570697c11 */ /* 0x000fe200088f0c69 */
[----:B------:R-:W-:Y:S01]  /*2550*/  IMAD.SHL.U32 R112, R106, 0x8, RZ ;  /* 0x000000086a707824 */ /* 0x000fe200078e00ff */
[----:B------:R-:W-:Y:S02]  /*2560*/  ISETP.GT.AND P1, PT, R3, RZ, P4 ;  /* 0x000000ff0300720c */ /* 0x000fe40002724270 */
[----:B------:R-:W-:-:S05]  /*2570*/  F2FP.F16.F32.PACK_AB R15, RZ, R15 ;  /* 0x0000000fff0f723e */ /* 0x000fca00000000ff */
[----:B------:R0:W-:Y:S06]  /*2580*/  @P0 STG.E.U16 desc[UR38][R104.64], R15 ;  /* 0x0000000f68000986 */ /* 0x0001ec000c101526 */
[----:B------:R-:W-:Y:S05]  /*2590*/  @!P1 BRA `(.L_x_36) ;  /* 0x0000000000049947 */ /* 0x000fea0003800000 */
[----:B------:R1:W5:Y:S02]  /*25a0*/  LDG.E.LTC128B.U16 R5, desc[UR38][R6.64+0x2] ;  /* 0x0000022606057981 */ /* 0x000364000c1e1520 */
.L_x_36:
[----:B------:R-:W-:Y:S05]  /*25b0*/  BSYNC B1 ;  /* 0x0000000000017941 */ /* 0x000fea0003800000 */
.L_x_35:
[----:B-----5:R-:W-:Y:S01]  /*25c0*/  HADD2.F32 R10, -RZ, R5.H0_H0 ;  /* 0x20000005ff0a7230 */ /* 0x020fe20000004100 */
[----:B------:R-:W-:Y:S01]  /*25d0*/  ISETP.GT.AND P0, PT, R3, 0x8, P6 ;  /* 0x000000080300780c */ /* 0x000fe20003704270 */
[----:B------:R-:W-:Y:S01]  /*25e0*/  IMAD.WIDE.U32 R116, R108, R106, R112 ;  /* 0x0000006a6c747225 */ /* 0x000fe200078e0070 */
[----:B0-----:R-:W-:-:S03]  /*25f0*/  PRMT R15, R5, 0x7610, R15 ;  /* 0x00007610050f7816 */ /* 0x001fc6000000000f */
[----:B------:R-:W-:Y:S01]  /*2600*/  FMUL R10, R10, R91 ;  /* 0x0000005b0a0a7220 */ /* 0x000fe20000400000 */
[----:B------:R-:W-:Y:S01]  /*2610*/  IMAD.IADD R119, R119, 0x1, R117 ;  /* 0x0000000177777824 */ /* 0x000fe200078e0275 */
[----:B------:R-:W-:Y:S02]  /*2620*/  IADD3 R11, P2, R20, R116, RZ ;  /* 0x00000074140b7210 */ /* 0x000fe40007f5e0ff */
[----:B------:R-:W-:-:S03]  /*2630*/  FFMA R57, R57, R90, R10 ;  /* 0x0000005a39397223 */ /* 0x000fc6000000000a */
[----:B------:R-:W-:Y:S01]  /*2640*/  IMAD.X R56, R119, 0x1, R103, P2 ;  /* 0x0000000177387824 */ /* 0x000fe200010e0667 */
[C---:B------:R-:W-:Y:S02]  /*2650*/  LEA R10, P2, R11.reuse, R12, 0x1 ;  /* 0x0000000c0b0a7211 */ /* 0x040fe400078408ff */
[----:B------:R-:W-:Y:S02]  /*2660*/  F2FP.F16.F32.PACK_AB R57, RZ, R57 ;  /* 0x00000039ff39723e */ /* 0x000fe400000000ff */
[----:B------:R-:W-:Y:S01]  /*2670*/  LEA.HI.X R11, R11, R13, R56, 0x1, P2 ;  /* 0x0000000d0b0b7211 */ /* 0x000fe200010f0c38 */
[----:B------:R-:W-:Y:S01]  /*2680*/  @P1 IMAD.MOV.U32 R56, RZ, RZ, R104 ;  /* 0x000000ffff381224 */ /* 0x000fe200078e0068 */
[----:B------:R-:W-:Y:S01]  /*2690*/  PRMT R111, R57, 0x7610, R111 ;  /* 0x00007610396f7816 */ /* 0x000fe2000000006f */
[----:B------:R-:W-:-:S05]  /*26a0*/  @P1 IMAD.MOV.U32 R57, RZ, RZ, R105 ;  /* 0x000000ffff391224 */ /* 0x000fca00078e0069 */
[----:B------:R0:W-:Y:S04]  /*26b0*/  @P1 STG.E.U16 desc[UR38][R56.64+0x2], R111 ;  /* 0x0000026f38001986 */ /* 0x0001e8000c101526 */
[----:B------:R-:W2:Y:S01]  /*26c0*/  @P0 LDG.E.LTC128B.U16 R15, desc[UR38][R10.64] ;  /* 0x000000260a0f0981 */ /* 0x000ea2000c1e1520 */
[----:B------:R-:W-:Y:S01]  /*26d0*/  IADD3 R116, P1, R8, R116, RZ ;  /* 0x0000007408747210 */ /* 0x000fe20007f3e0ff */
[----:B------:R-:W-:Y:S01]  /*26e0*/  BSSY B1, `(.L_x_37) ;  /* 0x0000012000017945 */ /* 0x000fe20003800000 */
[----:B------:R-:W-:-:S03]  /*26f0*/  SHF.L.U64.HI R121, R92, 0x1, R95 ;  /* 0x000000015c797819 */ /* 0x000fc6000001025f */
[----:B------:R-:W-:Y:S01]  /*2700*/  IMAD.X R117, R9, 0x1, R119, P1 ;  /* 0x0000000109757824 */ /* 0x000fe200008e0677 */
[----:B------:R-:W-:Y:S01]  /*2710*/  ISETP.GT.AND P1, PT, R3, 0x8, P4 ;  /* 0x000000080300780c */ /* 0x000fe20002724270 */
[----:B------:R-:W-:Y:S02]  /*2720*/  IMAD.SHL.U32 R119, R92, 0x2, RZ ;  /* 0x000000025c777824 */ /* 0x000fe400078e00ff */
[----:B------:R-:W-:-:S04]  /*2730*/  IMAD.WIDE.U32 R116, R23, R14, R116 ;  /* 0x0000000e17747225 */ /* 0x000fc800078e0074 */
[----:B0-----:R-:W-:Y:S01]  /*2740*/  IMAD.IADD R57, R115, 0x1, R117 ;  /* 0x0000000173397824 */ /* 0x001fe200078e0275 */
[----:B------:R-:W-:-:S04]  /*2750*/  LEA R56, P3, R116, R12, 0x1 ;  /* 0x0000000c74387211 */ /* 0x000fc800078608ff */
[----:B------:R-:W-:Y:S01]  /*2760*/  LEA.HI.X R57, R116, R13, R57, 0x1, P3 ;  /* 0x0000000d74397211 */ /* 0x000fe200018f0c39 */
[----:B--2---:R-:W-:-:S05]  /*2770*/  HADD2.F32 R110, -RZ, R15.H0_H0 ;  /* 0x2000000fff6e7230 */ /* 0x004fca0000004100 */
[----:B------:R-:W-:Y:S01]  /*2780*/  FMUL R5, R110, R91 ;  /* 0x0000005b6e057220 */ /* 0x000fe20000400000 */
[----:B------:R-:W-:-:S03]  /*2790*/  IADD3 R110, P2, R119, R104, RZ ;  /* 0x00000068776e7210 */ /* 0x000fc60007f5e0ff */
[----:B------:R-:W-:Y:S02]  /*27a0*/  FFMA R5, R58, R90, R5 ;  /* 0x0000005a3a057223 */ /* 0x000fe40000000005 */
[----:B------:R-:W-:-:S03]  /*27b0*/  IMAD.X R111, R121, 0x1, R105, P2 ;  /* 0x00000001796f7824 */ /* 0x000fc600010e0669 */
[----:B------:R-:W-:-:S05]  /*27c0*/  F2FP.F16.F32.PACK_AB R5, RZ, R5 ;  /* 0x00000005ff05723e */ /* 0x000fca00000000ff */
[----:B------:R0:W-:Y:S01]  /*27d0*/  @P0 STG.E.U16 desc[UR38][R110.64], R5 ;  /* 0x000000056e000986 */ /* 0x0001e2000c101526 */
[----:B------:R-:W-:Y:S05]  /*27e0*/  @!P1 BRA `(.L_x_38) ;  /* 0x0000000000049947 */ /* 0x000fea0003800000 */
[----:B------:R2:W5:Y:S02]  /*27f0*/  LDG.E.LTC128B.U16 R15, desc[UR38][R56.64+0x2] ;  /* 0x00000226380f7981 */ /* 0x000564000c1e1520 */
.L_x_38:
[----:B------:R-:W-:Y:S05]  /*2800*/  BSYNC B1 ;  /* 0x0000000000017941 */ /* 0x000fea0003800000 */
.L_x_37:
[----:B-----5:R-:W-:Y:S01]  /*2810*/  HADD2.F32 R10, -RZ, R15.H0_H0 ;  /* 0x2000000fff0a7230 */ /* 0x020fe20000004100 */
[----:B------:R-:W-:Y:S01]  /*2820*/  ISETP.GT.AND P4, PT, R4, 0x8, PT ;  /* 0x000000080400780c */ /* 0x000fe20003f84270 */
[----:B------:R-:W-:Y:S01]  /*2830*/  IMAD.MOV.U32 R58, RZ, RZ, R110 ;  /* 0x000000ffff3a7224 */ /* 0x000fe200078e006e */
[----:B------:R-:W-:Y:S01]  /*2840*/  BSSY B1, `(.L_x_39) ;  /* 0x000000b000017945 */ /* 0x000fe20003800000 */
[----:B------:R-:W-:Y:S01]  /*2850*/  PRMT R116, R15, 0x7610, R116 ;  /* 0x000076100f747816 */ /* 0x000fe20000000074 */
[----:B------:R-:W-:Y:S01]  /*2860*/  FMUL R10, R10, R91 ;  /* 0x0000005b0a0a7220 */ /* 0x000fe20000400000 */
[----:B------:R-:W-:Y:S02]  /*2870*/  ISETP.GT.AND P0, PT, R3, RZ, P4 ;  /* 0x000000ff0300720c */ /* 0x000fe40002704270 */
[----:B------:R-:W-:Y:S01]  /*2880*/  P2R R117, PR, RZ, 0x10 ;  /* 0x00000010ff757803 */ /* 0x000fe20000000000 */
[----:B------:R-:W-:Y:S01]  /*2890*/  FFMA R10, R59, R90, R10 ;  /* 0x0000005a3b0a7223 */ /* 0x000fe2000000000a */
[----:B------:R-:W-:-:S04]  /*28a0*/  IMAD.MOV.U32 R59, RZ, RZ, R111 ;  /* 0x000000ffff3b7224 */ /* 0x000fc800078e006f */
[----:B------:R-:W-:-:S05]  /*28b0*/  F2FP.F16.F32.PACK_AB R10, RZ, R10 ;  /* 0x0000000aff0a723e */ /* 0x000fca00000000ff */
[----:B------:R3:W-:Y:S01]  /*28c0*/  @P1 STG.E.U16 desc[UR38][R58.64+0x2], R10 ;  /* 0x0000020a3a001986 */ /* 0x0007e2000c101526 */
[----:B------:R-:W-:Y:S05]  /*28d0*/  @!P0 BRA `(.L_x_40) ;  /* 0x0000000000048947 */ /* 0x000fea0003800000 */
[----:B------:R4:W5:Y:S02]  /*28e0*/  LDG.E.LTC128B.U16 R116, desc[UR38][R6.64+0x10] ;  /* 0x0000102606747981 */ /* 0x000964000c1e1520 */
.L_x_40:
[----:B------:R-:W-:Y:S05]  /*28f0*/  BSYNC B1 ;  /* 0x0000000000017941 */ /* 0x000fea0003800000 */
.L_x_39:
[----:B---3-5:R-:W-:Y:S01]  /*2900*/  HADD2.F32 R10, -RZ, R116.H0_H0 ;  /* 0x20000074ff0a7230 */ /* 0x028fe20000004100 */
[C---:B0-----:R-:W-:Y:S01]  /*2910*/  SHF.L.U64.HI R5, R93.reuse, 0x1, R94 ;  /* 0x000000015d057819 */ /* 0x041fe2000001025e */
[----:B------:R-:W-:Y:S01]  /*2920*/  IMAD.SHL.U32 R15, R93, 0x2, RZ ;  /* 0x000000025d0f7824 */ /* 0x000fe200078e00ff */
[----:B------:R-:W-:Y:S01]  /*2930*/  ISETP.GT.AND P3, PT, R4, 0x9, PT ;  /* 0x000000090400780c */ /* 0x000fe20003f64270 */
[----:B------:R-:W-:Y:S01]  /*2940*/  BSSY B1, `(.L_x_41) ;  /* 0x000000b000017945 */ /* 0x000fe20003800000 */
[----:B------:R-:W-:Y:S02]  /*2950*/  FMUL R11, R10, R91 ;  /* 0x0000005b0a0b7220 */ /* 0x000fe40000400000 */
[----:B------:R-:W-:Y:S02]  /*2960*/  IADD3 R10, P1, P2, R15, R104, R119 ;  /* 0x000000680f0a7210 */ /* 0x000fe40007a3e077 */
[----:B------:R-:W-:Y:S01]  /*2970*/  FFMA R60, R60, R90, R11 ;  /* 0x0000005a3c3c7223 */ /* 0x000fe2000000000b */
[----:B------:R-:W-:-:S02]  /*2980*/  P2R R119, PR, RZ, 0x8 ;  /* 0x00000008ff777803 */ /* 0x000fc40000000000 */
[----:B------:R-:W-:Y:S02]  /*2990*/  IADD3.X R11, R5, R105, R121, P1, P2 ;  /* 0x00000069050b7210 */ /* 0x000fe40000fe4479 */
[----:B------:R-:W-:Y:S02]  /*29a0*/  F2FP.F16.F32.PACK_AB R60, RZ, R60 ;  /* 0x0000003cff3c723e */ /* 0x000fe400000000ff */
[----:B------:R-:W-:-:S03]  /*29b0*/  ISETP.GT.AND P1, PT, R3, RZ, P3 ;  /* 0x000000ff0300720c */ /* 0x000fc60001f24270 */
[----:B------:R0:W-:Y:S10]  /*29c0*/  @P0 STG.E.U16 desc[UR38][R104.64+0x10], R60 ;  /* 0x0000103c68000986 */ /* 0x0001f4000c101526 */
[----:B------:R-:W-:Y:S05]  /*29d0*/  @!P1 BRA `(.L_x_42) ;  /* 0x0000000000049947 */ /* 0x000fea0003800000 */
[----:B------:R3:W5:Y:S02]  /*29e0*/  LDG.E.LTC128B.U16 R116, desc[UR38][R6.64+0x12] ;  /* 0x0000122606747981 */ /* 0x000764000c1e1520 */
.L_x_42:
[----:B------:R-:W-:Y:S05]  /*29f0*/  BSYNC B1 ;  /* 0x0000000000017941 */ /* 0x000fea0003800000 */
.L_x_41:
[----:B0----5:R-:W-:Y:S01]  /*2a00*/  HADD2.F32 R60, -RZ, R116.H0_H0 ;  /* 0x20000074ff3c7230 */ /* 0x021fe20000004100 */
[----:B------:R-:W-:Y:S01]  /*2a10*/  ISETP.GT.AND P0, PT, R3, 0x8, P4 ;  /* 0x000000080300780c */ /* 0x000fe20002704270 */
[----:B------:R-:W-:Y:S03]  /*2a20*/  BSSY B1, `(.L_x_43) ;  /* 0x000000a000017945 */ /* 0x000fe60003800000 */
[----:B------:R-:W-:-:S04]  /*2a30*/  FMUL R60, R60, R91 ;  /* 0x0000005b3c3c7220 */ /* 0x000fc80000400000 */
[----:B------:R-:W-:Y:S01]  /*2a40*/  FFMA R60, R61, R90, R60 ;  /* 0x0000005a3d3c7223 */ /* 0x000fe2000000003c */
[----:B------:R-:W-:-:S04]  /*2a50*/  @P1 IMAD.MOV.U32 R61, RZ, RZ, R105 ;  /* 0x000000ffff3d1224 */ /* 0x000fc800078e0069 */
[----:B------:R-:W-:-:S04]  /*2a60*/  F2FP.F16.F32.PACK_AB R60, RZ, R60 ;  /* 0x0000003cff3c723e */ /* 0x000fc800000000ff */
[----:B------:R-:W-:Y:S01]  /*2a70*/  PRMT R120, R60, 0x7610, R120 ;  /* 0x000076103c787816 */ /* 0x000fe20000000078 */
[----:B------:R-:W-:-:S05]  /*2a80*/  @P1 IMAD.MOV.U32 R60, RZ, RZ, R104 ;  /* 0x000000ffff3c1224 */ /* 0x000fca00078e0068 */
[----:B------:R0:W-:Y:S01]  /*2a90*/  @P1 STG.E.U16 desc[UR38][R60.64+0x12], R120 ;  /* 0x000012783c001986 */ /* 0x0001e2000c101526 */
[----:B------:R-:W-:Y:S05]  /*2aa0*/  @!P0 BRA `(.L_x_44) ;  /* 0x0000000000048947 */ /* 0x000fea0003800000 */
[----:B------:R0:W5:Y:S02]  /*2ab0*/  LDG.E.LTC128B.U16 R116, desc[UR38][R56.64+0x10] ;  /* 0x0000102638747981 */ /* 0x000164000c1e1520 */
.L_x_44:
[----:B------:R-:W-:Y:S05]  /*2ac0*/  BSYNC B1 ;  /* 0x0000000000017941 */ /* 0x000fea0003800000 */
.L_x_43:
[----:B0----5:R-:W-:Y:S01]  /*2ad0*/  HADD2.F32 R60, -RZ, R116.H0_H0 ;  /* 0x20000074ff3c7230 */ /* 0x021fe20000004100 */
[----:B------:R-:W-:Y:S01]  /*2ae0*/  ISETP.GT.AND P1, PT, R3, 0x8, P3 ;  /* 0x000000080300780c */ /* 0x000fe20001f24270 */
[----:B------:R-:W-:Y:S03]  /*2af0*/  BSSY B1, `(.L_x_45) ;  /* 0x0000007000017945 */ /* 0x000fe60003800000 */
[----:B------:R-:W-:-:S04]  /*2b00*/  FMUL R61, R60, R91 ;  /* 0x0000005b3c3d7220 */ /* 0x000fc80000400000 */
[----:B------:R-:W-:-:S05]  /*2b10*/  FFMA R61, R62, R90, R61 ;  /* 0x0000005a3e3d7223 */ /* 0x000fca000000003d */
[----:B------:R-:W-:-:S05]  /*2b20*/  F2FP.F16.F32.PACK_AB R61, RZ, R61 ;  /* 0x0000003dff3d723e */ /* 0x000fca00000000ff */
[----:B------:R0:W-:Y:S01]  /*2b30*/  @P0 STG.E.U16 desc[UR38][R58.64+0x10], R61 ;  /* 0x0000103d3a000986 */ /* 0x0001e2000c101526 */
[----:B------:R-:W-:Y:S05]  /*2b40*/  @!P1 BRA `(.L_x_46) ;  /* 0x0000000000049947 */ /* 0x000fea0003800000 */
[----:B------:R0:W5:Y:S02]  /*2b50*/  LDG.E.LTC128B.U16 R116, desc[UR38][R56.64+0x12] ;  /* 0x0000122638747981 */ /* 0x000164000c1e1520 */
.L_x_46:
[----:B------:R-:W-:Y:S05]  /*2b60*/  BSYNC B1 ;  /* 0x0000000000017941 */ /* 0x000fea0003800000 */
.L_x_45:
[----:B-----5:R-:W-:Y:S01]  /*2b70*/  HADD2.F32 R60, -RZ, R116.H0_H0 ;  /* 0x20000074ff3c7230 */ /* 0x020fe20000004100 */
[----:B------:R-:W-:Y:S01]  /*2b80*/  IADD3 R123, P0, R108, 0x80, RZ ;  /* 0x000000806c7b7810 */ /* 0x000fe20007f1e0ff */
[----:B------:R-:W-:Y:S01]  /*2b90*/  BSSY B1, `(.L_x_47) ;  /* 0x000000b000017945 */ /* 0x000fe20003800000 */
[----:B------:R-:W-:Y:S02]  /*2ba0*/  ISETP.GT.AND P2, PT, R4, 0x10, PT ;  /* 0x000000100400780c */ /* 0x000fe40003f44270 */
[----:B------:R-:W-:Y:S01]  /*2bb0*/  FMUL R60, R60, R91 ;  /* 0x0000005b3c3c7220 */ /* 0x000fe20000400000 */
[----:B------:R-:W-:Y:S01]  /*2bc0*/  IMAD.X R109, RZ, RZ, R109, P0 ;  /* 0x000000ffff6d7224 */ /* 0x000fe200000e066d */
[----:B------:R-:W-:Y:S02]  /*2bd0*/  ISETP.GT.AND P0, PT, R3, RZ, P2 ;  /* 0x000000ff0300720c */ /* 0x000fe40001704270 */
[----:B------:R-:W-:Y:S01]  /*2be0*/  FFMA R60, R63, R90, R60 ;  /* 0x0000005a3f3c7223 */ /* 0x000fe2000000003c */
[----:B------:R-:W-:-:S04]  /*2bf0*/  P2R R120, PR, RZ, 0x4 ;  /* 0x00000004ff787803 */ /* 0x000fc80000000000 */
[----:B------:R-:W-:-:S05]  /*2c00*/  F2FP.F16.F32.PACK_AB R60, RZ, R60 ;  /* 0x0000003cff3c723e */ /* 0x000fca00000000ff */
[----:B------:R0:W-:Y:S01]  /*2c10*/  @P1 STG.E.U16 desc[UR38][R58.64+0x12], R60 ;  /* 0x0000123c3a001986 */ /* 0x0001e2000c101526 */
[----:B------:R-:W-:Y:S05]  /*2c20*/  @!P0 BRA `(.L_x_48) ;  /* 0x0000000000048947 */ /* 0x000fea0003800000 */
[----:B------:R0:W5:Y:S02]  /*2c30*/  LDG.E.LTC128B.U16 R116, desc[UR38][R6.64+0x20] ;  /* 0x0000202606747981 */ /* 0x000164000c1e1520 */
.L_x_48:
[----:B------:R-:W-:Y:S05]  /*2c40*/  BSYNC B1 ;  /* 0x0000000000017941 */ /* 0x000fea0003800000 */
.L_x_47:
[----:B0----5:R-:W-:Y:S01]  /*2c50*/  HADD2.F32 R60, -RZ, R116.H0_H0 ;  /* 0x20000074ff3c7230 */ /* 0x021fe20000004100 */
[----:B------:R-:W-:Y:S01]  /*2c60*/  ISETP.GT.AND P1, PT, R4, 0x11, PT ;  /* 0x000000110400780c */ /* 0x000fe20003f24270 */
[-C--:B------:R-:W-:Y:S01]  /*2c70*/  IMAD.WIDE.U32 R62, R123, R106.reuse, R8 ;  /* 0x0000006a7b3e7225 */ /* 0x080fe200078e0008 */
[----:B------:R-:W-:Y:S03]  /*2c80*/  BSSY B1, `(.L_x_49) ;  /* 0x0000021000017945 */ /* 0x000fe60003800000 */
[----:B------:R-:W-:Y:S01]  /*2c90*/  FMUL R21, R60, R91 ;  /* 0x0000005b3c157220 */ /* 0x000fe20000400000 */
[----:B------:R-:W-:-:S03]  /*2ca0*/  IMAD R60, R109, R106, RZ ;  /* 0x0000006a6d3c7224 */ /* 0x000fc600078e02ff */
[----:B------:R-:W-:Y:S01]  /*2cb0*/  FFMA R21, R64, R90, R21 ;  /* 0x0000005a40157223 */ /* 0x000fe20000000015 */
[C---:B------:R-:W-:Y:S02]  /*2cc0*/  IMAD R121, R123.reuse, R107, R60 ;  /* 0x0000006b7b797224 */ /* 0x040fe400078e023c */
[----:B------:R-:W-:Y:S02]  /*2cd0*/  IMAD.WIDE.U32 R60, R123, R106, R102 ;  /* 0x0000006a7b3c7225 */ /* 0x000fe400078e0066 */
[----:B------:R-:W-:Y:S02]  /*2ce0*/  F2FP.F16.F32.PACK_AB R21, RZ, R21 ;  /* 0x00000015ff15723e */ /* 0x000fe400000000ff */
[----:B------:R-:W-:Y:S02]  /*2cf0*/  IMAD.IADD R63, R121, 0x1, R63 ;  /* 0x00000001793f7824 */ /* 0x000fe400078e023f */
[----:B------:R-:W-:Y:S01]  /*2d00*/  PRMT R107, R21, 0x7610, R107 ;  /* 0x00007610156b7816 */ /* 0x000fe2000000006b */
[----:B------:R-:W-:-:S02]  /*2d10*/  IMAD.IADD R21, R61, 0x1, R121 ;  /* 0x000000013d157824 */ /* 0x000fc400078e0279 */
[----:B------:R-:W-:Y:S02]  /*2d20*/  IMAD.WIDE.U32 R108, R23, R14, R62 ;  /* 0x0000000e176c7225 */ /* 0x000fe400078e003e */
[----:B------:R0:W-:Y:S01]  /*2d30*/  @P0 STG.E.U16 desc[UR38][R104.64+0x20], R107 ;  /* 0x0000206b68000986 */ /* 0x0001e2000c101526 */
[----:B------:R-:W-:-:S04]  /*2d40*/  LEA R62, P0, R60, R12, 0x1 ;  /* 0x0000000c3c3e7211 */ /* 0x000fc800078008ff */
[----:B------:R-:W-:Y:S01]  /*2d50*/  LEA.HI.X R63, R60, R13, R21, 0x1, P0 ;  /* 0x0000000d3c3f7211 */ /* 0x000fe200000f0c15 */
[----:B------:R-:W-:Y:S01]  /*2d60*/  IMAD.IADD R21, R115, 0x1, R109 ;  /* 0x0000000173157824 */ /* 0x000fe200078e026d */
[----:B------:R-:W-:-:S04]  /*2d70*/  LEA R60, P0, R108, R12, 0x1 ;  /* 0x0000000c6c3c7211 */ /* 0x000fc800078008ff */
[----:B------:R-:W-:Y:S01]  /*2d80*/  LEA.HI.X R61, R108, R13, R21, 0x1, P0 ;  /* 0x0000000d6c3d7211 */ /* 0x000fe200000f0c15 */
[----:B0-----:R-:W-:-:S04]  /*2d90*/  IMAD.WIDE.U32 R106, R123, R106, R112 ;  /* 0x0000006a7b6a7225 */ /* 0x001fc800078e0070 */
[----:B------:R-:W-:Y:S01]  /*2da0*/  IMAD.IADD R121, R121, 0x1, R107 ;  /* 0x0000000179797824 */ /* 0x000fe200078e026b */
[----:B------:R-:W-:-:S05]  /*2db0*/  IADD3 R64, P0, R20, R106, RZ ;  /* 0x0000006a14407210 */ /* 0x000fca0007f1e0ff */
[----:B------:R-:W-:Y:S01]  /*2dc0*/  IMAD.X R102, R121, 0x1, R103, P0 ;  /* 0x0000000179667824 */ /* 0x000fe200000e0667 */
[----:B------:R-:W-:-:S05]  /*2dd0*/  IADD3 R20, P0, R8, R106, RZ ;  /* 0x0000006a08147210 */ /* 0x000fca0007f1e0ff */
[----:B------:R-:W-:Y:S01]  /*2de0*/  IMAD.X R21, R9, 0x1, R121, P0 ;  /* 0x0000000109157824 */ /* 0x000fe200000e0679 */
[----:B------:R-:W-:Y:S01]  /*2df0*/  LEA R8, P0, R64, R12, 0x1 ;  /* 0x0000000c40087211 */ /* 0x000fe200078008ff */
[----:B------:R-:W-:-:S03]  /*2e00*/  IMAD.WIDE.U32 R20, R23, R14, R20 ;  /* 0x0000000e17147225 */ /* 0x000fc600078e0014 */
[----:B------:R-:W-:Y:S02]  /*2e10*/  LEA.HI.X R9, R64, R13, R102, 0x1, P0 ;  /* 0x0000000d40097211 */ /* 0x000fe400000f0c66 */
[----:B------:R-:W-:Y:S01]  /*2e20*/  P2R R23, PR, RZ, 0x2 ;  /* 0x00000002ff177803 */ /* 0x000fe20000000000 */
[----:B------:R-:W-:Y:S01]  /*2e30*/  IMAD.IADD R115, R115, 0x1, R21 ;  /* 0x0000000173737824 */ /* 0x000fe200078e0215 */
[----:B------:R-:W-:-:S04]  /*2e40*/  LEA R12, P0, R20, R12, 0x1 ;  /* 0x0000000c140c7211 */ /* 0x000fc800078008ff */
[----:B------:R-:W-:Y:S02]  /*2e50*/  LEA.HI.X R13, R20, R13, R115, 0x1, P0 ;  /* 0x0000000d140d7211 */ /* 0x000fe400000f0c73 */
[----:B------:R-:W-:-:S13]  /*2e60*/  ISETP.GT.AND P0, PT, R3, RZ, P1 ;  /* 0x000000ff0300720c */ /* 0x000fda0000f04270 */
[----:B------:R-:W-:Y:S05]  /*2e70*/  @!P0 BRA `(.L_x_50) ;  /* 0x0000000000048947 */ /* 0x000fea0003800000 */
[----:B------:R0:W5:Y:S02]  /*2e80*/  LDG.E.LTC128B.U16 R116, desc[UR38][R6.64+0x22] ;  /* 0x0000222606747981 */ /* 0x000164000c1e1520 */
.L_x_50:
[----:B------:R-:W-:Y:S05]  /*2e90*/  BSYNC B1 ;  /* 0x0000000000017941 */ /* 0x000fea0003800000 */
.L_x_49:
[----:B-----5:R-:W-:Y:S01]  /*2ea0*/  HADD2.F32 R14, -RZ, R116.H0_H0 ;  /* 0x20000074ff0e7230 */ /* 0x020fe20000004100 */
[----:B------:R-:W-:Y:S01]  /*2eb0*/  BSSY B1, `(.L_x_51) ;  /* 0x000000a000017945 */ /* 0x000fe20003800000 */
[----:B------:R-:W-:Y:S02]  /*2ec0*/  @P0 IMAD.MOV.U32 R20, RZ, RZ, R104 ;  /* 0x000000ffff140224 */ /* 0x000fe400078e0068 */
[----:B------:R-:W-:Y:S02]  /*2ed0*/  @P0 IMAD.MOV.U32 R21, RZ, RZ, R105 ;  /* 0x000000ffff150224 */ /* 0x000fe400078e0069 */
[----:B------:R-:W-:-:S04]  /*2ee0*/  FMUL R14, R14, R91 ;  /* 0x0000005b0e0e7220 */ /* 0x000fc80000400000 */
[----:B------:R-:W-:-:S05]  /*2ef0*/  FFMA R14, R65, R90, R14 ;  /* 0x0000005a410e7223 */ /* 0x000fca000000000e */
[----:B------:R-:W-:-:S05]  /*2f00*/  F2FP.F16.F32.PACK_AB R14, RZ, R14 ;  /* 0x0000000eff0e723e */ /* 0x000fca00000000ff */
[----:B------:R0:W-:Y:S01]  /*2f10*/  @P0 STG.E.U16 desc[UR38][R20.64+0x22], R14 ;  /* 0x0000220e14000986 */ /* 0x0001e2000c101526 */
[----:B------:R-:W-:-:S13]  /*2f20*/  ISETP.GT.AND P0, PT, R3, 0x8, P2 ;  /* 0x000000080300780c */ /* 0x000fda0001704270 */
[----:B0-----:R-:W-:Y:S05]  /*2f30*/  @!P0 BRA `(.L_x_52) ;  /* 0x0000000000048947 */ /* 0x001fea0003800000 */
[----:B------:R0:W5:Y:S02]  /*2f40*/  LDG.E.LTC128B.U16 R116, desc[UR38][R56.64+0x20] ;  /* 0x0000202638747981 */ /* 0x000164000c1e1520 */
.L_x_52:
[----:B------:R-:W-:Y:S05]  /*2f50*/  BSYNC B1 ;  /* 0x0000000000017941 */ /* 0x000fea0003800000 */
.L_x_51:
[----:B-----5:R-:W-:Y:S01]  /*2f60*/  HADD2.F32 R14, -RZ, R116.H0_H0 ;  /* 0x20000074ff0e7230 */ /* 0x020fe20000004100 */
[----:B------:R-:W-:Y:S04]  /*2f70*/  BSSY B1, `(.L_x_53) ;  /* 0x0000008000017945 */ /* 0x000fe80003800000 */
[----:B------:R-:W-:-:S04]  /*2f80*/  FMUL R21, R14, R91 ;  /* 0x0000005b0e157220 */ /* 0x000fc80000400000 */
[----:B------:R-:W-:-:S05]  /*2f90*/  FFMA R21, R66, R90, R21 ;  /* 0x0000005a42157223 */ /* 0x000fca0000000015 */
[----:B------:R-:W-:-:S05]  /*2fa0*/  F2FP.F16.F32.PACK_AB R21, RZ, R21 ;  /* 0x00000015ff15723e */ /* 0x000fca00000000ff */
[----:B------:R0:W-:Y:S01]  /*2fb0*/  @P0 STG.E.U16 desc[UR38][R58.64+0x20], R21 ;  /* 0x000020153a000986 */ /* 0x0001e2000c101526 */
[----:B------:R-:W-:-:S13]  /*2fc0*/  ISETP.GT.AND P0, PT, R3, 0x8, P1 ;  /* 0x000000080300780c */ /* 0x000fda0000f04270 */
[----:B0-----:R-:W-:Y:S05]  /*2fd0*/  @!P0 BRA `(.L_x_54) ;  /* 0x0000000000048947 */ /* 0x001fea0003800000 */
[----:B------:R0:W5:Y:S02]  /*2fe0*/  LDG.E.LTC128B.U16 R116, desc[UR38][R56.64+0x22] ;  /* 0x0000222638747981 */ /* 0x000164000c1e1520 */
.L_x_54:
[----:B------:R-:W-:Y:S05]  /*2ff0*/  BSYNC B1 ;  /* 0x0000000000017941 */ /* 0x000fea0003800000 */
.L_x_53:
[----:B-----5:R-:W-:Y:S01]  /*3000*/  HADD2.F32 R14, -RZ, R116.H0_H0 ;  /* 0x20000074ff0e7230 */ /* 0x020fe20000004100 */
[----:B------:R-:W-:Y:S01]  /*3010*/  ISETP.GT.AND P2, PT, R4, 0x18, PT ;  /* 0x000000180400780c */ /* 0x000fe20003f44270 */
[----:B------:R-:W-:Y:S03]  /*3020*/  BSSY B1, `(.L_x_55) ;  /* 0x0000009000017945 */ /* 0x000fe60003800000 */
[----:B------:R-:W-:Y:S01]  /*3030*/  FMUL R14, R14, R91 ;  /* 0x0000005b0e0e7220 */ /* 0x000fe20000400000 */
[----:B------:R-:W-:-:S03]  /*3040*/  P2R R102, PR, RZ, 0x4 ;  /* 0x00000004ff667803 */ /* 0x000fc60000000000 */
[----:B------:R-:W-:-:S05]  /*3050*/  FFMA R14, R67, R90, R14 ;  /* 0x0000005a430e7223 */ /* 0x000fca000000000e */
[----:B------:R-:W-:-:S05]  /*3060*/  F2FP.F16.F32.PACK_AB R14, RZ, R14 ;  /* 0x0000000eff0e723e */ /* 0x000fca00000000ff */
[----:B------:R0:W-:Y:S01]  /*3070*/  @P0 STG.E.U16 desc[UR38][R58.64+0x22], R14 ;  /* 0x0000220e3a000986 */ /* 0x0001e2000c101526 */
[----:B------:R-:W-:-:S13]  /*3080*/  ISETP.GT.AND P0, PT, R3, RZ, P2 ;  /* 0x000000ff0300720c */ /* 0x000fda0001704270 */
[----:B0-----:R-:W-:Y:S05]  /*3090*/  @!P0 BRA `(.L_x_56) ;  /* 0x0000000000048947 */ /* 0x001fea0003800000 */
[----:B------:R0:W5:Y:S02]  /*30a0*/  LDG.E.LTC128B.U16 R116, desc[UR38][R6.64+0x30] ;  /* 0x0000302606747981 */ /* 0x000164000c1e1520 */
.L_x_56:
[----:B------:R-:W-:Y:S05]  /*30b0*/  BSYNC B1 ;  /* 0x0000000000017941 */ /* 0x000fea0003800000 */
.L_x_55:
[----:B-----5:R-:W-:Y:S01]  /*30c0*/  HADD2.F32 R14, -RZ, R116.H0_H0 ;  /* 0x20000074ff0e7230 */ /* 0x020fe20000004100 */
[----:B------:R-:W-:Y:S01]  /*30d0*/  ISETP.GT.AND P1, PT, R4, 0x19, PT ;  /* 0x000000190400780c */ /* 0x000fe20003f24270 */
[----:B------:R-:W-:Y:S01]  /*30e0*/  @P0 IMAD.MOV.U32 R20, RZ, RZ, R104 ;  /* 0x000000ffff140224 */ /* 0x000fe200078e0068 */
[----:B------:R-:W-:Y:S02]  /*30f0*/  BSSY B1, `(.L_x_57) ;  /* 0x000000b000017945 */ /* 0x000fe40003800000 */
[----:B------:R-:W-:-:S04]  /*3100*/  FMUL R21, R14, R91 ;  /* 0x0000005b0e157220 */ /* 0x000fc80000400000 */
[----:B------:R-:W-:Y:S01]  /*3110*/  FFMA R21, R68, R90, R21 ;  /* 0x0000005a44157223 */ /* 0x000fe20000000015 */
[----:B------:R-:W-:-:S04]  /*3120*/  P2R R68, PR, RZ, 0x2 ;  /* 0x00000002ff447803 */ /* 0x000fc80000000000 */
[----:B------:R-:W-:-:S04]  /*3130*/  F2FP.F16.F32.PACK_AB R21, RZ, R21 ;  /* 0x00000015ff15723e */ /* 0x000fc800000000ff */
[----:B------:R-:W-:Y:S01]  /*3140*/  PRMT R14, R21, 0x7610, R14 ;  /* 0x00007610150e7816 */ /* 0x000fe2000000000e */
[----:B------:R-:W-:-:S05]  /*3150*/  @P0 IMAD.MOV.U32 R21, RZ, RZ, R105 ;  /* 0x000000ffff150224 */ /* 0x000fca00078e0069 */
[----:B------:R0:W-:Y:S01]  /*3160*/  @P0 STG.E.U16 desc[UR38][R20.64+0x30], R14 ;  /* 0x0000300e14000986 */ /* 0x0001e2000c101526 */
[----:B------:R-:W-:-:S13]  /*3170*/  ISETP.GT.AND P0, PT, R3, RZ, P1 ;  /* 0x000000ff0300720c */ /* 0x000fda0000f04270 */
[----:B0-----:R-:W-:Y:S05]  /*3180*/  @!P0 BRA `(.L_x_58) ;  /* 0x0000000000048947 */ /* 0x001fea0003800000 */
[----:B------:R0:W5:Y:S02]  /*3190*/  LDG.E.LTC128B.U16 R116, desc[UR38][R6.64+0x32] ;  /* 0x0000322606747981 */ /* 0x000164000c1e1520 */
.L_x_58:
[----:B------:R-:W-:Y:S05]  /*31a0*/  BSYNC B1 ;  /* 0x0000000000017941 */ /* 0x000fea0003800000 */
.L_x_57:
        /* <DEDUP_REMOVED lines=11> */
.L_x_60:
[----:B------:R-:W-:Y:S05]  /*3260*/  BSYNC B1 ;  /* 0x0000000000017941 */ /* 0x000fea0003800000 */
.L_x_59:
        /* <DEDUP_REMOVED lines=9> */
.L_x_62:
[----:B------:R-:W-:Y:S05]  /*3300*/  BSYNC B1 ;  /* 0x0000000000017941 */ /* 0x000fea0003800000 */
.L_x_61:
        /* <DEDUP_REMOVED lines=11> */
.L_x_64:
[----:B------:R-:W-:Y:S05]  /*33c0*/  BSYNC B1 ;  /* 0x0000000000017941 */ /* 0x000fea0003800000 */
.L_x_63:
[----:B-----5:R-:W-:Y:S01]  /*33d0*/  HADD2.F32 R14, -RZ, R116.H0_H0 ;  /* 0x20000074ff0e7230 */ /* 0x020fe20000004100 */
[----:B------:R-:W-:Y:S01]  /*33e0*/  ISETP.GT.AND P1, PT, R4, 0x21, PT ;  /* 0x000000210400780c */ /* 0x000fe20003f24270 */
[----:B------:R-:W-:Y:S01]  /*33f0*/  @P0 IMAD.MOV.U32 R20, RZ, RZ, R104 ;  /* 0x000000ffff140224 */ /* 0x000fe200078e0068 */
[----:B------:R-:W-:Y:S02]  /*3400*/  BSSY B1, `(.L_x_65) ;  /* 0x000000b000017945 */ /* 0x000fe40003800000 */
[----:B------:R-:W-:Y:S01]  /*3410*/  FMUL R21, R14, R91 ;  /* 0x0000005b0e157220 */ /* 0x000fe20000400000 */
[----:B------:R-:W-:-:S03]  /*3420*/  P2R R70, PR, RZ, 0x2 ;  /* 0x00000002ff467803 */ /* 0x000fc60000000000 */
[----:B------:R-:W-:-:S05]  /*3430*/  FFMA R21, R72, R90, R21 ;  /* 0x0000005a48157223 */ /* 0x000fca0000000015 */
[----:B------:R-:W-:-:S04]  /*3440*/  F2FP.F16.F32.PACK_AB R21, RZ, R21 ;  /* 0x00000015ff15723e */ /* 0x000fc800000000ff */
[----:B------:R-:W-:Y:S01]  /*3450*/  PRMT R14, R21, 0x7610, R14 ;  /* 0x00007610150e7816 */ /* 0x000fe2000000000e */
[----:B------:R-:W-:-:S05]  /*3460*/  @P0 IMAD.MOV.U32 R21, RZ, RZ, R105 ;  /* 0x000000ffff150224 */ /* 0x000fca00078e0069 */
[----:B------:R0:W-:Y:S01]  /*3470*/  @P0 STG.E.U16 desc[UR38][R20.64+0x40], R14 ;  /* 0x0000400e14000986 */ /* 0x0001e2000c101526 */
[----:B------:R-:W-:-:S13]  /*3480*/  ISETP.GT.AND P0, PT, R3, RZ, P1 ;  /* 0x000000ff0300720c */ /* 0x000fda0000f04270 */
[----:B0-----:R-:W-:Y:S05]  /*3490*/  @!P0 BRA `(.L_x_66) ;  /* 0x0000000000048947 */ /* 0x001fea0003800000 */
[----:B------:R0:W5:Y:S02]  /*34a0*/  LDG.E.LTC128B.U16 R116, desc[UR38][R6.64+0x42] ;  /* 0x0000422606747981 */ /* 0x000164000c1e1520 */
.L_x_66:
[----:B------:R-:W-:Y:S05]  /*34b0*/  BSYNC B1 ;  /* 0x0000000000017941 */ /* 0x000fea0003800000 */
.L_x_65:
        /* <DEDUP_REMOVED lines=11> */
.L_x_68:
[----:B------:R-:W-:Y:S05]  /*3570*/  BSYNC B1 ;  /* 0x0000000000017941 */ /* 0x000fea0003800000 */
.L_x_67:
        /* <DEDUP_REMOVED lines=9> */
.L_x_70:
[----:B------:R-:W-:Y:S05]  /*3610*/  BSYNC B1 ;  /* 0x0000000000017941 */ /* 0x000fea0003800000 */
.L_x_69:
        /* <DEDUP_REMOVED lines=11> */
.L_x_72:
[----:B------:R-:W-:Y:S05]  /*36d0*/  BSYNC B1 ;  /* 0x0000000000017941 */ /* 0x000fea0003800000 */
.L_x_71:
[----:B-----5:R-:W-:Y:S01]  /*36e0*/  HADD2.F32 R14, -RZ, R116.H0_H0 ;  /* 0x20000074ff0e7230 */ /* 0x020fe20000004100 */
[----:B------:R-:W-:Y:S01]  /*36f0*/  ISETP.GT.AND P5, PT, R4, 0x29, PT ;  /* 0x000000290400780c */ /* 0x000fe20003fa4270 */
[----:B------:R-:W-:Y:S01]  /*3700*/  @P0 IMAD.MOV.U32 R20, RZ, RZ, R104 ;  /* 0x000000ffff140224 */ /* 0x000fe200078e0068 */
[----:B------:R-:W-:Y:S02]  /*3710*/  BSSY B1, `(.L_x_73) ;  /* 0x000000b000017945 */ /* 0x000fe40003800000 */
[----:B------:R-:W-:-:S04]  /*3720*/  FMUL R21, R14, R91 ;  /* 0x0000005b0e157220 */ /* 0x000fc80000400000 */
[----:B------:R-:W-:-:S05]  /*3730*/  FFMA R21, R76, R90, R21 ;  /* 0x0000005a4c157223 */ /* 0x000fca0000000015 */
[----:B------:R-:W-:-:S04]  /*3740*/  F2FP.F16.F32.PACK_AB R21, RZ, R21 ;  /* 0x00000015ff15723e */ /* 0x000fc800000000ff */
[----:B------:R-:W-:Y:S01]  /*3750*/  PRMT R14, R21, 0x7610, R14 ;  /* 0x00007610150e7816 */ /* 0x000fe2000000000e */
[----:B------:R-:W-:-:S05]  /*3760*/  @P0 IMAD.MOV.U32 R21, RZ, RZ, R105 ;  /* 0x000000ffff150224 */ /* 0x000fca00078e0069 */
[----:B------:R1:W-:Y:S01]  /*3770*/  @P0 STG.E.U16 desc[UR38][R20.64+0x50], R14 ;  /* 0x0000500e14000986 */ /* 0x0003e2000c101526 */
[----:B------:R-:W-:Y:S02]  /*3780*/  ISETP.GT.AND P0, PT, R3, RZ, P5 ;  /* 0x000000ff0300720c */ /* 0x000fe40002f04270 */
[----:B-1----:R-:W-:-:S11]  /*3790*/  P2R R14, PR, RZ, 0x20 ;  /* 0x00000020ff0e7803 */ /* 0x002fd60000000000 */
[----:B------:R-:W-:Y:S05]  /*37a0*/  @!P0 BRA `(.L_x_74) ;  /* 0x0000000000048947 */ /* 0x000fea0003800000 */
[----:B------:R1:W5:Y:S02]  /*37b0*/  LDG.E.LTC128B.U16 R116, desc[UR38][R6.64+0x52] ;  /* 0x0000522606747981 */ /* 0x000364000c1e1520 */
.L_x_74:
[----:B------:R-:W-:Y:S05]  /*37c0*/  BSYNC B1 ;  /* 0x0000000000017941 */ /* 0x000fea0003800000 */
.L_x_73:
        /* <DEDUP_REMOVED lines=11> */
.L_x_76:
[----:B------:R-:W-:Y:S05]  /*3880*/  BSYNC B1 ;  /* 0x0000000000017941 */ /* 0x000fea0003800000 */
.L_x_75:
        /* <DEDUP_REMOVED lines=9> */
.L_x_78:
[----:B------:R-:W-:Y:S05]  /*3920*/  BSYNC B1 ;  /* 0x0000000000017941 */ /* 0x000fea0003800000 */
.L_x_77:
[----:B-----5:R-:W-:Y:S01]  /*3930*/  HADD2.F32 R14, -RZ, R116.H0_H0 ;  /* 0x20000074ff0e7230 */ /* 0x020fe20000004100 */
[----:B------:R-:W-:Y:S01]  /*3940*/  ISETP.GT.AND P3, PT, R4, 0x30, PT ;  /* 0x000000300400780c */ /* 0x000fe20003f64270 */
[----:B------:R-:W-:Y:S03]  /*3950*/  BSSY B1, `(.L_x_79) ;  /* 0x0000008000017945 */ /* 0x000fe60003800000 */
[----:B------:R-:W-:-:S04]  /*3960*/  FMUL R14, R14, R91 ;  /* 0x0000005b0e0e7220 */ /* 0x000fc80000400000 */
[----:B------:R-:W-:-:S05]  /*3970*/  FFMA R14, R79, R90, R14 ;  /* 0x0000005a4f0e7223 */ /* 0x000fca000000000e */
[----:B------:R-:W-:-:S05]  /*3980*/  F2FP.F16.F32.PACK_AB R14, RZ, R14 ;  /* 0x0000000eff0e723e */ /* 0x000fca00000000ff */
[----:B------:R0:W-:Y:S01]  /*3990*/  @P0 STG.E.U16 desc[UR38][R58.64+0x52], R14 ;  /* 0x0000520e3a000986 */ /* 0x0001e2000c101526 */
[----:B------:R-:W-:-:S13]  /*39a0*/  ISETP.GT.AND P0, PT, R3, RZ, P3 ;  /* 0x000000ff0300720c */ /* 0x000fda0001f04270 */
[----:B0-----:R-:W-:Y:S05]  /*39b0*/  @!P0 BRA `(.L_x_80) ;  /* 0x0000000000048947 */ /* 0x001fea0003800000 */
[----:B------:R0:W5:Y:S02]  /*39c0*/  LDG.E.LTC128B.U16 R116, desc[UR38][R6.64+0x60] ;  /* 0x0000602606747981 */ /* 0x000164000c1e1520 */
.L_x_80:
[----:B------:R-:W-:Y:S05]  /*39d0*/  BSYNC B1 ;  /* 0x0000000000017941 */ /* 0x000fea0003800000 */
.L_x_79:
        /* <DEDUP_REMOVED lines=13> */
.L_x_82:
[----:B------:R-:W-:Y:S05]  /*3ab0*/  BSYNC B1 ;  /* 0x0000000000017941 */ /* 0x000fea0003800000 */
.L_x_81:
        /* <DEDUP_REMOVED lines=11> */
.L_x_84:
[----:B------:R-:W-:Y:S05]  /*3b70*/  BSYNC B1 ;  /* 0x0000000000017941 */ /* 0x000fea0003800000 */
.L_x_83:
        /* <DEDUP_REMOVED lines=9> */
.L_x_86:
[----:B------:R-:W-:Y:S05]  /*3c10*/  BSYNC B1 ;  /* 0x0000000000017941 */ /* 0x000fea0003800000 */
.L_x_85:
        /* <DEDUP_REMOVED lines=10> */
.L_x_88:
[----:B------:R-:W-:Y:S05]  /*3cc0*/  BSYNC B1 ;  /* 0x0000000000017941 */ /* 0x000fea0003800000 */
.L_x_87:
        /* <DEDUP_REMOVED lines=8> */
[----:B------:R-:W-:-:S05]  /*3d50*/  IADD3 R20, P0, R15, R110, RZ ;  /* 0x0000006e0f147210 */ /* 0x000fca0007f1e0ff */
[----:B-1----:R-:W-:Y:S01]  /*3d60*/  IMAD.X R21, R5, 0x1, R111, P0 ;  /* 0x0000000105157824 */ /* 0x002fe200000e066f */
[----:B------:R-:W-:-:S05]  /*3d70*/  IADD3 R64, P0, R15, R110, RZ ;  /* 0x0000006e0f407210 */ /* 0x000fca0007f1e0ff */
[----:B------:R-:W-:Y:S01]  /*3d80*/  IMAD.X R65, R5, 0x1, R111, P0 ;  /* 0x0000000105417824 */ /* 0x000fe200000e066f */
[----:B------:R-:W-:-:S05]  /*3d90*/  IADD3 R14, P0, R15, R104, RZ ;  /* 0x000000680f0e7210 */ /* 0x000fca0007f1e0ff */
[----:B------:R-:W-:Y:S01]  /*3da0*/  IMAD.X R15, R5, 0x1, R105, P0 ;  /* 0x00000001050f7824 */ /* 0x000fe200000e0669 */
[----:B------:R-:W-:-:S04]  /*3db0*/  ISETP.GT.AND P0, PT, R4, 0x39, PT ;  /* 0x000000390400780c */ /* 0x000fc80003f04270 */
[----:B------:R-:W-:-:S13]  /*3dc0*/  ISETP.GT.AND P4, PT, R3, RZ, P0 ;  /* 0x000000ff0300720c */ /* 0x000fda0000784270 */
[----:B------:R-:W-:Y:S05]  /*3dd0*/  @!P4 BRA `(.L_x_90) ;  /* 0x000000000004c947 */ /* 0x000fea0003800000 */
[----:B------:R1:W5:Y:S02]  /*3de0*/  LDG.E.LTC128B.U16 R116, desc[UR38][R6.64+0x72] ;  /* 0x0000722606747981 */ /* 0x000364000c1e1520 */
.L_x_90:
[----:B------:R-:W-:Y:S05]  /*3df0*/  BSYNC B1 ;  /* 0x0000000000017941 */ /* 0x000fea0003800000 */
.L_x_89:
        /* <DEDUP_REMOVED lines=9> */
.L_x_92:
[----:B------:R-:W-:Y:S05]  /*3e90*/  BSYNC B1 ;  /* 0x0000000000017941 */ /* 0x000fea0003800000 */
.L_x_91:
        /* <DEDUP_REMOVED lines=9> */
.L_x_94:
[----:B------:R-:W-:Y:S05]  /*3f30*/  BSYNC B1 ;  /* 0x0000000000017941 */ /* 0x000fea0003800000 */
.L_x_93:
[----:B-----5:R-:W-:-:S05]  /*3f40*/  HADD2.F32 R4, -RZ, R116.H0_H0 ;  /* 0x20000074ff047230 */ /* 0x020fca0000004100 */
[----:B------:R-:W-:-:S04]  /*3f50*/  FMUL R4, R4, R91 ;  /* 0x0000005b04047220 */ /* 0x000fc80000400000 */
[----:B------:R-:W-:-:S05]  /*3f60*/  FFMA R4, R87, R90, R4 ;  /* 0x0000005a57047223 */ /* 0x000fca0000000004 */
[----:B------:R-:W-:-:S04]  /*3f70*/  F2FP.F16.F32.PACK_AB R4, RZ, R4 ;  /* 0x00000004ff04723e */ /* 0x000fc800000000ff */
[----:B-1-34-:R-:W-:-:S05]  /*3f80*/  PRMT R6, R4, 0x7610, R6 ;  /* 0x0000761004067816 */ /* 0x01afca0000000006 */
[----:B------:R1:W-:Y:S01]  /*3f90*/  @P4 STG.E.U16 desc[UR38][R58.64+0x72], R6 ;  /* 0x000072063a004986 */ /* 0x0003e2000c101526 */
[----:B------:R-:W-:-:S13]  /*3fa0*/  ISETP.GT.AND P4, PT, R3, 0x80, P6 ;  /* 0x000000800300780c */ /* 0x000fda0003784270 */
[----:B------:R-:W3:Y:S01]  /*3fb0*/  @P4 LDG.E.LTC128B.U16 R116, desc[UR38][R62.64] ;  /* 0x000000263e744981 */ /* 0x000ee2000c1e1520 */
[----:B------:R-:W-:Y:S01]  /*3fc0*/  BSSY B1, `(.L_x_95) ;  /* 0x000000a000017945 */ /* 0x000fe20003800000 */
[----:B---3--:R-:W-:-:S05]  /*3fd0*/  HADD2.F32 R4, -RZ, R116.H0_H0 ;  /* 0x20000074ff047230 */ /* 0x008fca0000004100 */
[----:B------:R-:W-:-:S04]  /*3fe0*/  FMUL R5, R4, R91 ;  /* 0x0000005b04057220 */ /* 0x000fc80000400000 */
[----:B------:R-:W-:-:S05]  /*3ff0*/  FFMA R5, R24, R90, R5 ;  /* 0x0000005a18057223 */ /* 0x000fca0000000005 */
[----:B------:R-:W-:-:S05]  /*4000*/  F2FP.F16.F32.PACK_AB R5, RZ, R5 ;  /* 0x00000005ff05723e */ /* 0x000fca00000000ff */
[----:B------:R1:W-:Y:S01]  /*4010*/  @P4 STG.E.U16 desc[UR38][R14.64], R5 ;  /* 0x000000050e004986 */ /* 0x0003e2000c101526 */
[----:B------:R-:W-:-:S04]  /*4020*/  ISETP.NE.AND P4, PT, R118, RZ, PT ;  /* 0x000000ff7600720c */ /* 0x000fc80003f85270 */
[----:B------:R-:W-:-:S13]  /*4030*/  ISETP.GT.AND P4, PT, R3, 0x80, P4 ;  /* 0x000000800300780c */ /* 0x000fda0002784270 */
[----:B-1----:R-:W-:Y:S05]  /*4040*/  @!P4 BRA `(.L_x_96) ;  /* 0x000000000004c947 */ /* 0x002fea0003800000 */
[----:B------:R1:W5:Y:S02]  /*4050*/  LDG.E.LTC128B.U16 R116, desc[UR38][R60.64+0x2] ;  /* 0x000002263c747981 */ /* 0x000364000c1e1520 */
.L_x_96:
[----:B------:R-:W-:Y:S05]  /*4060*/  BSYNC B1 ;  /* 0x0000000000017941 */ /* 0x000fea0003800000 */
.L_x_95:
[----:B-----5:R-:W-:Y:S01]  /*4070*/  HADD2.F32 R4, -RZ, R116.H0_H0 ;  /* 0x20000074ff047230 */ /* 0x020fe20000004100 */
[----:B------:R-:W-:Y:S01]  /*4080*/  ISETP.GT.AND P6, PT, R3, 0x88, P6 ;  /* 0x000000880300780c */ /* 0x000fe200037c4270 */
        /* <DEDUP_REMOVED lines=8> */
[----:B------:R-:W-:Y:S05]  /*4110*/  @!P6 BRA `(.L_x_98) ;  /* 0x000000000004e947 */ /* 0x000fea0003800000 */
[----:B------:R4:W5:Y:S02]  /*4120*/  LDG.E.LTC128B.U16 R116, desc[UR38][R8.64] ;  /* 0x0000002608747981 */ /* 0x000964000c1e1520 */
.L_x_98:
[----:B------:R-:W-:Y:S05]  /*4130*/  BSYNC B1 ;  /* 0x0000000000017941 */ /* 0x000fea0003800000 */
.L_x_97:
[----:B---3-5:R-:W-:Y:S01]  /*4140*/  HADD2.F32 R4, -RZ, R116.H0_H0 ;  /* 0x20000074ff047230 */ /* 0x028fe20000004100 */
[----:B------:R-:W-:Y:S01]  /*4150*/  ISETP.NE.AND P4, PT, R118, RZ, PT ;  /* 0x000000ff7600720c */ /* 0x000fe20003f85270 */
[----:B------:R-:W-:Y:S03]  /*4160*/  BSSY B1, `(.L_x_99) ;  /* 0x0000008000017945 */ /* 0x000fe60003800000 */
[----:B------:R-:W-:Y:S01]  /*4170*/  FMUL R5, R4, R91 ;  /* 0x0000005b04057220 */ /* 0x000fe20000400000 */
[----:B------:R-:W-:-:S03]  /*4180*/  ISETP.GT.AND P4, PT, R3, 0x88, P4 ;  /* 0x000000880300780c */ /* 0x000fc60002784270 */
[----:B------:R-:W-:-:S05]  /*4190*/  FFMA R5, R26, R90, R5 ;  /* 0x0000005a1a057223 */ /* 0x000fca0000000005 */
[----:B------:R-:W-:-:S05]  /*41a0*/  F2FP.F16.F32.PACK_AB R5, RZ, R5 ;  /* 0x00000005ff05723e */ /* 0x000fca00000000ff */
[----:B------:R3:W-:Y:S01]  /*41b0*/  @P6 STG.E.U16 desc[UR38][R20.64], R5 ;  /* 0x0000000514006986 */ /* 0x0007e2000c101526 */
[----:B------:R-:W-:Y:S05]  /*41c0*/  @!P4 BRA `(.L_x_100) ;  /* 0x000000000004c947 */ /* 0x000fea0003800000 */
[----:B------:R0:W5:Y:S02]  /*41d0*/  LDG.E.LTC128B.U16 R116, desc[UR38][R12.64+0x2] ;  /* 0x000002260c747981 */ /* 0x000164000c1e1520 */
.L_x_100:
[----:B------:R-:W-:Y:S05]  /*41e0*/  BSYNC B1 ;  /* 0x0000000000017941 */ /* 0x000fea0003800000 */
.L_x_99:
[----:B-----5:R-:W-:Y:S01]  /*41f0*/  HADD2.F32 R4, -RZ, R116.H0_H0 ;  /* 0x20000074ff047230 */ /* 0x020fe20000004100 */
[----:B------:R-:W-:Y:S01]  /*4200*/  ISETP.NE.AND P6, PT, R117, RZ, PT ;  /* 0x000000ff7500720c */ /* 0x000fe20003fc5270 */
[----:B------:R-:W-:Y:S03]  /*4210*/  BSSY B1, `(.L_x_101) ;  /* 0x0000008000017945 */ /* 0x000fe60003800000 */
[----:B------:R-:W-:-:S04]  /*4220*/  FMUL R4, R4, R91 ;  /* 0x0000005b04047220 */ /* 0x000fc80000400000 */
[----:B------:R-:W-:-:S05]  /*4230*/  FFMA R4, R27, R90, R4 ;  /* 0x0000005a1b047223 */ /* 0x000fca0000000004 */
[----:B------:R-:W-:-:S05]  /*4240*/  F2FP.F16.F32.PACK_AB R4, RZ, R4 ;  /* 0x00000004ff04723e */ /* 0x000fca00000000ff */
[----:B------:R0:W-:Y:S01]  /*4250*/  @P4 STG.E.U16 desc[UR38][R64.64+0x2], R4 ;  /* 0x0000020440004986 */ /* 0x0001e2000c101526 */
[----:B------:R-:W-:-:S13]  /*4260*/  ISETP.GT.AND P4, PT, R3, 0x80, P6 ;  /* 0x000000800300780c */ /* 0x000fda0003784270 */
[----:B0-----:R-:W-:Y:S05]  /*4270*/  @!P4 BRA `(.L_x_102) ;  /* 0x000000000004c947 */ /* 0x001fea0003800000 */
[----:B------:R0:W5:Y:S02]  /*4280*/  LDG.E.LTC128B.U16 R116, desc[UR38][R60.64+0x10] ;  /* 0x000010263c747981 */ /* 0x000164000c1e1520 */
.L_x_102:
[----:B------:R-:W-:Y:S05]  /*4290*/  BSYNC B1 ;  /* 0x0000000000017941 */ /* 0x000fea0003800000 */
.L_x_101:
[----:B-----5:R-:W-:Y:S01]  /*42a0*/  HADD2.F32 R4, -RZ, R116.H0_H0 ;  /* 0x20000074ff047230 */ /* 0x020fe20000004100 */
[----:B------:R-:W-:Y:S01]  /*42b0*/  ISETP.NE.AND P6, PT, R119, RZ, PT ;  /* 0x000000ff7700720c */ /* 0x000fe20003fc5270 */
[----:B------:R-:W-:Y:S03]  /*42c0*/  BSSY B1, `(.L_x_103) ;  /* 0x000000b000017945 */ /* 0x000fe60003800000 */
[----:B---3--:R-:W-:Y:S01]  /*42d0*/  FMUL R5, R4, R91 ;  /* 0x0000005b04057220 */ /* 0x008fe20000400000 */
[----:B------:R-:W-:-:S03]  /*42e0*/  @P4 IMAD.MOV.U32 R4, RZ, RZ, R14 ;  /* 0x000000ffff044224 */ /* 0x000fc600078e000e */
[----:B------:R-:W-:-:S05]  /*42f0*/  FFMA R5, R28, R90, R5 ;  /* 0x0000005a1c057223 */ /* 0x000fca0000000005 */
[----:B------:R-:W-:-:S04]  /*4300*/  F2FP.F16.F32.PACK_AB R5, RZ, R5 ;  /* 0x00000005ff05723e */ /* 0x000fc800000000ff */
[----:B------:R-:W-:Y:S01]  /*4310*/  PRMT R6, R5, 0x7610, R6 ;  /* 0x0000761005067816 */ /* 0x000fe20000000006 */
[----:B------:R-:W-:-:S05]  /*4320*/  @P4 IMAD.MOV.U32 R5, RZ, RZ, R15 ;  /* 0x000000ffff054224 */ /* 0x000fca00078e000f */
[----:B------:R3:W-:Y:S01]  /*4330*/  @P4 STG.E.U16 desc[UR38][R4.64+0x10], R6 ;  /* 0x0000100604004986 */ /* 0x0007e2000c101526 */
[----:B------:R-:W-:-:S13]  /*4340*/  ISETP.GT.AND P4, PT, R3, 0x80, P6 ;  /* 0x000000800300780c */ /* 0x000fda0003784270 */
[----:B---3--:R-:W-:Y:S05]  /*4350*/  @!P4 BRA `(.L_x_104) ;  /* 0x000000000004c947 */ /* 0x008fea0003800000 */
[----:B------:R3:W5:Y:S02]  /*4360*/  LDG.E.LTC128B.U16 R116, desc[UR38][R60.64+0x12] ;  /* 0x000012263c747981 */ /* 0x000764000c1e1520 */
.L_x_104:
[----:B------:R-:W-:Y:S05]  /*4370*/  BSYNC B1 ;  /* 0x0000000000017941 */ /* 0x000fea0003800000 */
.L_x_103:
[----:B-----5:R-:W-:Y:S01]  /*4380*/  HADD2.F32 R4, -RZ, R116.H0_H0 ;  /* 0x20000074ff047230 */ /* 0x020fe20000004100 */
[----:B------:R-:W-:Y:S01]  /*4390*/  BSSY B1, `(.L_x_105) ;  /* 0x000000c000017945 */ /* 0x000fe20003800000 */
[----:B------:R-:W-:-:S03]  /*43a0*/  @P4 IMAD.MOV.U32 R5, RZ, RZ, R15 ;  /* 0x000000ffff054224 */ /* 0x000fc600078e000f */
[----:B------:R-:W-:-:S04]  /*43b0*/  FMUL R4, R4, R91 ;  /* 0x0000005b04047220 */ /* 0x000fc80000400000 */
[----:B------:R-:W-:-:S05]  /*43c0*/  FFMA R4, R29, R90, R4 ;  /* 0x0000005a1d047223 */ /* 0x000fca0000000004 */
[----:B------:R-:W-:-:S04]  /*43d0*/  F2FP.F16.F32.PACK_AB R4, RZ, R4 ;  /* 0x00000004ff04723e */ /* 0x000fc800000000ff */
[----:B------:R-:W-:Y:S01]  /*43e0*/  PRMT R6, R4, 0x7610, R6 ;  /* 0x0000761004067816 */ /* 0x000fe20000000006 */
[----:B------:R-:W-:-:S05]  /*43f0*/  @P4 IMAD.MOV.U32 R4, RZ, RZ, R14 ;  /* 0x000000ffff044224 */ /* 0x000fca00078e000e */
[----:B------:R0:W-:Y:S01]  /*4400*/  @P4 STG.E.U16 desc[UR38][R4.64+0x12], R6 ;  /* 0x0000120604004986 */ /* 0x0001e2000c101526 */
[----:B------:R-:W-:-:S04]  /*4410*/  ISETP.NE.AND P4, PT, R117, RZ, PT ;  /* 0x000000ff7500720c */ /* 0x000fc80003f85270 */
[----:B------:R-:W-:-:S13]  /*4420*/  ISETP.GT.AND P4, PT, R3, 0x88, P4 ;  /* 0x000000880300780c */ /* 0x000fda0002784270 */
[----:B0-----:R-:W-:Y:S05]  /*4430*/  @!P4 BRA `(.L_x_106) ;  /* 0x000000000004c947 */ /* 0x001fea0003800000 */
[----:B------:R0:W5:Y:S02]  /*4440*/  LDG.E.LTC128B.U16 R116, desc[UR38][R12.64+0x10] ;  /* 0x000010260c747981 */ /* 0x000164000c1e1520 */
.L_x_106:
[----:B------:R-:W-:Y:S05]  /*4450*/  BSYNC B1 ;  /* 0x0000000000017941 */ /* 0x000fea0003800000 */
.L_x_105:
        /* <DEDUP_REMOVED lines=9> */
.L_x_108:
[----:B------:R-:W-:Y:S05]  /*44f0*/  BSYNC B1 ;  /* 0x0000000000017941 */ /* 0x000fea0003800000 */
.L_x_107:
[----:B-----5:R-:W-:Y:S01]  /*4500*/  HADD2.F32 R4, -RZ, R116.H0_H0 ;  /* 0x20000074ff047230 */ /* 0x020fe20000004100 */
[----:B------:R-:W-:Y:S01]  /*4510*/  ISETP.NE.AND P6, PT, R120, RZ, PT ;  /* 0x000000ff7800720c */ /* 0x000fe20003fc5270 */
        /* <DEDUP_REMOVED lines=8> */
[----:B------:R-:W-:-:S13]  /*45a0*/  ISETP.GT.AND P4, PT, R3, 0x80, P6 ;  /* 0x000000800300780c */ /* 0x000fda0003784270 */
[----:B0-----:R-:W-:Y:S05]  /*45b0*/  @!P4 BRA `(.L_x_110) ;  /* 0x000000000004c947 */ /* 0x001fea0003800000 */
[----:B------:R0:W5:Y:S02]  /*45c0*/  LDG.E.LTC128B.U16 R116, desc[UR38][R60.64+0x20] ;  /* 0x000020263c747981 */ /* 0x000164000c1e1520 */
.L_x_110:
[----:B------:R-:W-:Y:S05]  /*45d0*/  BSYNC B1 ;  /* 0x0000000000017941 */ /* 0x000fea0003800000 */
.L_x_109:
[----:B-----5:R-:W-:Y:S01]  /*45e0*/  HADD2.F32 R4, -RZ, R116.H0_H0 ;  /* 0x20000074ff047230 */ /* 0x020fe20000004100 */
[----:B------:R-:W-:Y:S01]  /*45f0*/  ISETP.NE.AND P6, PT, R23, RZ, PT ;  /* 0x000000ff1700720c */ /* 0x000fe20003fc5270 */
[----:B------:R-:W-:Y:S03]  /*4600*/  BSSY B1, `(.L_x_111) ;  /* 0x000000b000017945 */ /* 0x000fe60003800000 */
[----:B------:R-:W-:Y:S01]  /*4610*/  FMUL R5, R4, R91 ;  /* 0x0000005b04057220 */ /* 0x000fe20000400000 */
[----:B------:R-:W-:-:S03]  /*4620*/  @P4 IMAD.MOV.U32 R4, RZ, RZ, R14 ;  /* 0x000000ffff044224 */ /* 0x000fc600078e000e */
        /* <DEDUP_REMOVED lines=8> */
.L_x_112:
[----:B------:R-:W-:Y:S05]  /*46b0*/  BSYNC B1 ;  /* 0x0000000000017941 */ /* 0x000fea0003800000 */
.L_x_111:
        /* <DEDUP_REMOVED lines=13> */
.L_x_114:
[----:B------:R-:W-:Y:S05]  /*4790*/  BSYNC B1 ;  /* 0x0000000000017941 */ /* 0x000fea0003800000 */
.L_x_113:
[----:B-----5:R-:W-:Y:S01]  /*47a0*/  HADD2.F32 R4, -RZ, R116.H0_H0 ;  /* 0x20000074ff047230 */ /* 0x020fe20000004100 */
[----:B------:R-:W-:Y:S04]  /*47b0*/  BSSY B1, `(.L_x_115) ;  /* 0x000000b000017945 */ /* 0x000fe80003800000 */
        /* <DEDUP_REMOVED lines=10> */
.L_x_116:
[----:B------:R-:W-:Y:S05]  /*4860*/  BSYNC B1 ;  /* 0x0000000000017941 */ /* 0x000fea0003800000 */
.L_x_115:
        /* <DEDUP_REMOVED lines=13> */
.L_x_118:
[----:B------:R-:W-:Y:S05]  /*4940*/  BSYNC B1 ;  /* 0x0000000000017941 */ /* 0x000fea0003800000 */
.L_x_117:
        /* <DEDUP_REMOVED lines=13> */
.L_x_120:
[----:B------:R-:W-:Y:S05]  /*4a20*/  BSYNC B1 ;  /* 0x0000000000017941 */ /* 0x000fea0003800000 */
.L_x_119:
        /* <DEDUP_REMOVED lines=13> */
.L_x_122:
[----:B------:R-:W-:Y:S05]  /*4b00*/  BSYNC B1 ;  /* 0x0000000000017941 */ /* 0x000fea0003800000 */
.L_x_121:
        /* <DEDUP_REMOVED lines=12> */
.L_x_124:
[----:B------:R-:W-:Y:S05]  /*4bd0*/  BSYNC B1 ;  /* 0x0000000000017941 */ /* 0x000fea0003800000 */
.L_x_123:
        /* <DEDUP_REMOVED lines=13> */
.L_x_126:
[----:B------:R-:W-:Y:S05]  /*4cb0*/  BSYNC B1 ;  /* 0x0000000000017941 */ /* 0x000fea0003800000 */
.L_x_125:
        /* <DEDUP_REMOVED lines=13> */
.L_x_128:
[----:B------:R-:W-:Y:S05]  /*4d90*/  BSYNC B1 ;  /* 0x0000000000017941 */ /* 0x000fea0003800000 */
.L_x_127:
        /* <DEDUP_REMOVED lines=13> */
.L_x_130:
[----:B------:R-:W-:Y:S05]  /*4e70*/  BSYNC B1 ;  /* 0x0000000000017941 */ /* 0x000fea0003800000 */
.L_x_129:
        /* <DEDUP_REMOVED lines=12> */
.L_x_132:
[----:B------:R-:W-:Y:S05]  /*4f40*/  BSYNC B1 ;  /* 0x0000000000017941 */ /* 0x000fea0003800000 */
.L_x_131:
        /* <DEDUP_REMOVED lines=13> */
.L_x_134:
[----:B------:R-:W-:Y:S05]  /*5020*/  BSYNC B1 ;  /* 0x0000000000017941 */ /* 0x000fea0003800000 */
.L_x_133:
        /* <DEDUP_REMOVED lines=12> */
.L_x_136:
[----:B------:R-:W-:Y:S05]  /*50f0*/  BSYNC B1 ;  /* 0x0000000000017941 */ /* 0x000fea0003800000 */
.L_x_135:
        /* <DEDUP_REMOVED lines=12> */
.L_x_138:
[----:B------:R-:W-:Y:S05]  /*51c0*/  BSYNC B1 ;  /* 0x0000000000017941 */ /* 0x000fea0003800000 */
.L_x_137:
[----:B-----5:R-:W-:Y:S01]  /*51d0*/  HADD2.F32 R4, -RZ, R116.H0_H0 ;  /* 0x20000074ff047230 */ /* 0x020fe20000004100 */
[----:B------:R-:W-:Y:S01]  /*51e0*/  ISETP.GT.AND P5, PT, R3, 0x88, P5 ;  /* 0x000000880300780c */ /* 0x000fe20002fa4270 */
        /* <DEDUP_REMOVED lines=8> */
[----:B------:R-:W-:Y:S05]  /*5270*/  @!P5 BRA `(.L_x_140) ;  /* 0x000000000004d947 */ /* 0x000fea0003800000 */
[----:B------:R0:W5:Y:S02]  /*5280*/  LDG.E.LTC128B.U16 R116, desc[UR38][R12.64+0x52] ;  /* 0x000052260c747981 */ /* 0x000164000c1e1520 */
.L_x_140:
[----:B------:R-:W-:Y:S05]  /*5290*/  BSYNC B1 ;  /* 0x0000000000017941 */ /* 0x000fea0003800000 */
.L_x_139:
[----:B0----5:R-:W-:Y:S01]  /*52a0*/  HADD2.F32 R4, -RZ, R116.H0_H0 ;  /* 0x20000074ff047230 */ /* 0x021fe20000004100 */
        /* <DEDUP_REMOVED lines=11> */
.L_x_142:
[----:B------:R-:W-:Y:S05]  /*5360*/  BSYNC B1 ;  /* 0x0000000000017941 */ /* 0x000fea0003800000 */
.L_x_141:
[----:B0----5:R-:W-:Y:S01]  /*5370*/  HADD2.F32 R4, -RZ, R116.H0_H0 ;  /* 0x20000074ff047230 */ /* 0x021fe20000004100 */
        /* <DEDUP_REMOVED lines=11> */
.L_x_144:
[----:B------:R-:W-:Y:S05]  /*5430*/  BSYNC B1 ;  /* 0x0000000000017941 */ /* 0x000fea0003800000 */
.L_x_143:
        /* <DEDUP_REMOVED lines=12> */
.L_x_146:
[----:B------:R-:W-:Y:S05]  /*5500*/  BSYNC B1 ;  /* 0x0000000000017941 */ /* 0x000fea0003800000 */
.L_x_145:
        /* <DEDUP_REMOVED lines=12> */
.L_x_148:
[----:B------:R-:W-:Y:S05]  /*55d0*/  BSYNC B1 ;  /* 0x0000000000017941 */ /* 0x000fea0003800000 */
.L_x_147:
        /* <DEDUP_REMOVED lines=12> */
.L_x_150:
[----:B------:R-:W-:Y:S05]  /*56a0*/  BSYNC B1 ;  /* 0x0000000000017941 */ /* 0x000fea0003800000 */
.L_x_149:
        /* <DEDUP_REMOVED lines=12> */
.L_x_152:
[----:B------:R-:W-:Y:S05]  /*5770*/  BSYNC B1 ;  /* 0x0000000000017941 */ /* 0x000fea0003800000 */
.L_x_151:
        /* <DEDUP_REMOVED lines=9> */
.L_x_154:
[----:B------:R-:W-:Y:S05]  /*5810*/  BSYNC B1 ;  /* 0x0000000000017941 */ /* 0x000fea0003800000 */
.L_x_153:
        /* <DEDUP_REMOVED lines=12> */
.L_x_156:
[----:B------:R-:W-:Y:S05]  /*58e0*/  BSYNC B1 ;  /* 0x0000000000017941 */ /* 0x000fea0003800000 */
.L_x_155:
[----:B------:R-:W-:Y:S05]  /*58f0*/  @!P0 BRA `(.L_x_157) ;  /* 0x0000001400848947 */ /* 0x000fea0003800000 */
[----:B-----5:R-:W-:-:S05]  /*5900*/  HADD2.F32 R116, -RZ, R116.H0_H0 ;  /* 0x20000074ff747230 */ /* 0x020fca0000004100 */
[----:B------:R-:W-:-:S04]  /*5910*/  FMUL R116, R116, R91 ;  /* 0x0000005b74747220 */ /* 0x000fc80000400000 */
[----:B------:R-:W-:-:S05]  /*5920*/  FFMA R116, R55, R90, R116 ;  /* 0x0000005a37747223 */ /* 0x000fca0000000074 */
[----:B------:R-:W-:-:S05]  /*5930*/  F2FP.F16.F32.PACK_AB R116, RZ, R116 ;  /* 0x00000074ff74723e */ /* 0x000fca00000000ff */
[----:B------:R0:W-:Y:S01]  /*5940*/  STG.E.U16 desc[UR38][R10.64+0x72], R116 ;  /* 0x000072740a007986 */ /* 0x0001e2000c101526 */
[----:B------:R-:W-:Y:S05]  /*5950*/  BRA `(.L_x_157) ;  /* 0x00000014006c7947 */ /* 0x000fea0003800000 */
.L_x_34:
[----:B------:R-:W-:Y:S01]  /*5960*/  ULDC.64 UR4, c[0x0][0x5c0] ;  /* 0x0001700000047ab9 */ /* 0x000fe20000000a00 */
[-C--:B------:R-:W-:Y:S01]  /*5970*/  FMUL R56, R56, R90.reuse ;  /* 0x0000005a38387220 */ /* 0x080fe20000400000 */
[----:B------:R-:W-:Y:S01]  /*5980*/  LEA R10, P1, R112, UR4, 0x1 ;  /* 0x00000004700a7c11 */ /* 0x000fe2000f8208ff */
[----:B------:R-:W-:Y:S01]  /*5990*/  IMAD.SHL.U32 R7, R92, 0x2, RZ ;  /* 0x000000025c077824 */ /* 0x000fe200078e00ff */
[----:B------:R-:W-:Y:S01]  /*59a0*/  ISETP.GT.AND P3, PT, R4, 0x1, PT ;  /* 0x000000010400780c */ /* 0x000fe20003f64270 */
[----:B------:R-:W-:Y:S01]  /*59b0*/  FMUL R57, R57, R90 ;  /* 0x0000005a39397220 */ /* 0x000fe20000400000 */
[----:B------:R-:W-:Y:S01]  /*59c0*/  F2FP.F16.F32.PACK_AB R56, RZ, R56 ;  /* 0x00000038ff38723e */ /* 0x000fe200000000ff */
[-C--:B------:R-:W-:Y:S01]  /*59d0*/  FMUL R58, R58, R90.reuse ;  /* 0x0000005a3a3a7220 */ /* 0x080fe20000400000 */
[----:B------:R-:W-:Y:S01]  /*59e0*/  LEA.HI.X R11, R112, UR5, R105, 0x1, P1 ;  /* 0x00000005700b7c11 */ /* 0x000fe200088f0c69 */
[-C--:B------:R-:W-:Y:S01]  /*59f0*/  FMUL R59, R59, R90.reuse ;  /* 0x0000005a3b3b7220 */ /* 0x080fe20000400000 */
[----:B------:R-:W-:Y:S01]  /*5a00*/  ISETP.GT.AND P1, PT, R3, RZ, P3 ;  /* 0x000000ff0300720c */ /* 0x000fe20001f24270 */
[----:B------:R-:W-:Y:S01]  /*5a10*/  IMAD.SHL.U32 R23, R93, 0x2, RZ ;  /* 0x000000025d177824 */ /* 0x000fe200078e00ff */
[----:B------:R-:W-:Y:S01]  /*5a20*/  ISETP.GT.AND P2, PT, R3, 0x8, P6 ;  /* 0x000000080300780c */ /* 0x000fe20003744270 */
[----:B------:R-:W-:Y:S01]  /*5a30*/  @P0 STG.E.U16 desc[UR38][R10.64], R56 ;  /* 0x000000380a000986 */ /* 0x000fe2000c101526 */
[----:B------:R-:W-:Y:S01]  /*5a40*/  SHF.L.U64.HI R5, R92, 0x1, R95 ;  /* 0x000000015c057819 */ /* 0x000fe2000001025f */
[----:B------:R-:W-:Y:S01]  /*5a50*/  FMUL R60, R60, R90 ;  /* 0x0000005a3c3c7220 */ /* 0x000fe20000400000 */
[----:B------:R-:W-:Y:S01]  /*5a60*/  IADD3 R8, P0, R7, R10, RZ ;  /* 0x0000000a07087210 */ /* 0x000fe20007f1e0ff */
[-C--:B------:R-:W-:Y:S01]  /*5a70*/  FMUL R61, R61, R90.reuse ;  /* 0x0000005a3d3d7220 */ /* 0x080fe20000400000 */
[----:B------:R-:W-:Y:S01]  /*5a80*/  F2FP.F16.F32.PACK_AB R57, RZ, R57 ;  /* 0x00000039ff39723e */ /* 0x000fe200000000ff */
[----:B------:R-:W-:Y:S01]  /*5a90*/  FMUL R63, R63, R90 ;  /* 0x0000005a3f3f7220 */ /* 0x000fe20000400000 */
[----:B------:R-:W-:Y:S01]  /*5aa0*/  F2FP.F16.F32.PACK_AB R58, RZ, R58 ;  /* 0x0000003aff3a723e */ /* 0x000fe200000000ff */
[----:B------:R-:W-:Y:S01]  /*5ab0*/  IMAD.X R9, R5, 0x1, R11, P0 ;  /* 0x0000000105097824 */ /* 0x000fe200000e060b */
[----:B------:R-:W-:Y:S01]  /*5ac0*/  ISETP.GT.AND P0, PT, R3, 0x8, P3 ;  /* 0x000000080300780c */ /* 0x000fe20001f04270 */
[----:B------:R-:W-:Y:S01]  /*5ad0*/  @P1 STG.E.U16 desc[UR38][R10.64+0x2], R57 ;  /* 0x000002390a001986 */ /* 0x000fe2000c101526 */
[----:B------:R-:W-:Y:S01]  /*5ae0*/  F2FP.F16.F32.PACK_AB R59, RZ, R59 ;  /* 0x0000003bff3b723e */ /* 0x000fe200000000ff */
[----:B------:R-:W-:Y:S01]  /*5af0*/  FMUL R62, R62, R90 ;  /* 0x0000005a3e3e7220 */ /* 0x000fe20000400000 */
[----:B------:R-:W-:Y:S01]  /*5b00*/  SHF.L.U64.HI R13, R93, 0x1, R94 ;  /* 0x000000015d0d7819 */ /* 0x000fe2000001025e */
[----:B------:R-:W-:Y:S01]  /*5b10*/  @P2 STG.E.U16 desc[UR38][R8.64], R58 ;  /* 0x0000003a08002986 */ /* 0x000fe2000c101526 */
[----:B------:R-:W-:Y:S01]  /*5b20*/  IADD3 R6, P1, P2, R23, R10, R7 ;  /* 0x0000000a17067210 */ /* 0x000fe20007a3e007 */
[-C--:B------:R-:W-:Y:S01]  /*5b30*/  FMUL R64, R64, R90.reuse ;  /* 0x0000005a40407220 */ /* 0x080fe20000400000 */
[C---:B------:R-:W-:Y:S01]  /*5b40*/  ISETP.GT.AND P4, PT, R4.reuse, 0x8, PT ;  /* 0x000000080400780c */ /* 0x040fe20003f84270 */
[-C--:B------:R-:W-:Y:S01]  /*5b50*/  FMUL R65, R65, R90.reuse ;  /* 0x0000005a41417220 */ /* 0x080fe20000400000 */
[----:B------:R-:W-:Y:S01]  /*5b60*/  ISETP.GT.AND P3, PT, R4, 0x9, PT ;  /* 0x000000090400780c */ /* 0x000fe20003f64270 */
[-C--:B------:R-:W-:Y:S01]  /*5b70*/  FMUL R66, R66, R90.reuse ;  /* 0x0000005a42427220 */ /* 0x080fe20000400000 */
[----:B------:R-:W-:Y:S01]  /*5b80*/  IADD3.X R7, R13, R11, R5, P1, P2 ;  /* 0x0000000b0d077210 */ /* 0x000fe20000fe4405 */
[----:B------:R-:W-:Y:S01]  /*5b90*/  @P0 STG.E.U16 desc[UR38][R8.64+0x2], R59 ;  /* 0x0000023b08000986 */ /* 0x000fe2000c101526 */
[----:B------:R-:W-:Y:S01]  /*5ba0*/  ISETP.GT.AND P1, PT, R3, RZ, P4 ;  /* 0x000000ff0300720c */ /* 0x000fe20002724270 */
[-C--:B------:R-:W-:Y:S01]  /*5bb0*/  FMUL R67, R67, R90.reuse ;  /* 0x0000005a43437220 */ /* 0x080fe20000400000 */
[----:B------:R-:W-:Y:S01]  /*5bc0*/  ISETP.GT.AND P0, PT, R3, RZ, P3 ;  /* 0x000000ff0300720c */ /* 0x000fe20001f04270 */
[----:B------:R-:W-:Y:S01]  /*5bd0*/  FMUL R68, R68, R90 ;  /* 0x0000005a44447220 */ /* 0x000fe20000400000 */
[----:B------:R-:W-:Y:S01]  /*5be0*/  F2FP.F16.F32.PACK_AB R60, RZ, R60 ;  /* 0x0000003cff3c723e */ /* 0x000fe200000000ff */
[-C--:B------:R-:W-:Y:S01]  /*5bf0*/  FMUL R69, R69, R90.reuse ;  /* 0x0000005a45457220 */ /* 0x080fe20000400000 */
[----:B------:R-:W-:Y:S01]  /*5c00*/  F2FP.F16.F32.PACK_AB R61, RZ, R61 ;  /* 0x0000003dff3d723e */ /* 0x000fe200000000ff */
[-C--:B------:R-:W-:Y:S01]  /*5c10*/  FMUL R70, R70, R90.reuse ;  /* 0x0000005a46467220 */ /* 0x080fe20000400000 */
[----:B------:R-:W-:Y:S01]  /*5c20*/  F2FP.F16.F32.PACK_AB R63, RZ, R63 ;  /* 0x0000003fff3f723e */ /* 0x000fe200000000ff */
[----:B------:R-:W-:Y:S01]  /*5c30*/  FMUL R71, R71, R90 ;  /* 0x0000005a47477220 */ /* 0x000fe20000400000 */
[----:B------:R-:W-:Y:S01]  /*5c40*/  F2FP.F16.F32.PACK_AB R62, RZ, R62 ;  /* 0x0000003eff3e723e */ /* 0x000fe200000000ff */
[----:B------:R-:W-:Y:S01]  /*5c50*/  FMUL R72, R72, R90 ;  /* 0x0000005a48487220 */ /* 0x000fe20000400000 */
[----:B------:R-:W-:Y:S01]  /*5c60*/  F2FP.F16.F32.PACK_AB R64, RZ, R64 ;  /* 0x00000040ff40723e */ /* 0x000fe200000000ff */
[----:B------:R-:W-:Y:S01]  /*5c70*/  @P1 STG.E.U16 desc[UR38][R10.64+0x10], R60 ;  /* 0x0000103c0a001986 */ /* 0x000fe2000c101526 */
[----:B------:R-:W-:Y:S01]  /*5c80*/  ISETP.GT.AND P1, PT, R3, 0x8, P4 ;  /* 0x000000080300780c */ /* 0x000fe20002724270 */
[-C--:B------:R-:W-:Y:S01]  /*5c90*/  FMUL R73, R73, R90.reuse ;  /* 0x0000005a49497220 */ /* 0x080fe20000400000 */
[----:B------:R-:W-:Y:S01]  /*5ca0*/  ISETP.GT.AND P2, PT, R4, 0x11, PT ;  /* 0x000000110400780c */ /* 0x000fe20003f44270 */
[----:B------:R-:W-:Y:S01]  /*5cb0*/  @P0 STG.E.U16 desc[UR38][R10.64+0x12], R61 ;  /* 0x0000123d0a000986 */ /* 0x000fe2000c101526 */
[----:B------:R-:W-:Y:S01]  /*5cc0*/  ISETP.GT.AND P0, PT, R3, 0x8, P3 ;  /* 0x000000080300780c */ /* 0x000fe20001f04270 */
[-C--:B------:R-:W-:Y:S01]  /*5cd0*/  FMUL R74, R74, R90.reuse ;  /* 0x0000005a4a4a7220 */ /* 0x080fe20000400000 */
[----:B------:R-:W-:Y:S01]  /*5ce0*/  ISETP.GT.AND P3, PT, R4, 0x10, PT ;  /* 0x000000100400780c */ /* 0x000fe20003f64270 */
[-C--:B------:R-:W-:Y:S01]  /*5cf0*/  FMUL R75, R75, R90.reuse ;  /* 0x0000005a4b4b7220 */ /* 0x080fe20000400000 */
[----:B------:R-:W-:Y:S01]  /*5d00*/  F2FP.F16.F32.PACK_AB R65, RZ, R65 ;  /* 0x00000041ff41723e */ /* 0x000fe200000000ff */
[----:B------:R-:W-:Y:S01]  /*5d10*/  FMUL R76, R76, R90 ;  /* 0x0000005a4c4c7220 */ /* 0x000fe20000400000 */
[----:B------:R-:W-:Y:S01]  /*5d20*/  F2FP.F16.F32.PACK_AB R66, RZ, R66 ;  /* 0x00000042ff42723e */ /* 0x000fe200000000ff */
[----:B------:R-:W-:Y:S01]  /*5d30*/  FMUL R77, R77, R90 ;  /* 0x0000005a4d4d7220 */ /* 0x000fe20000400000 */
[----:B------:R-:W-:Y:S01]  /*5d40*/  F2FP.F16.F32.PACK_AB R67, RZ, R67 ;  /* 0x00000043ff43723e */ /* 0x000fe200000000ff */
[----:B------:R-:W-:Y:S01]  /*5d50*/  @P1 STG.E.U16 desc[UR38][R8.64+0x10], R62 ;  /* 0x0000103e08001986 */ /* 0x000fe2000c101526 */
[----:B------:R-:W-:Y:S01]  /*5d60*/  F2FP.F16.F32.PACK_AB R68, RZ, R68 ;  /* 0x00000044ff44723e */ /* 0x000fe200000000ff */
[-C--:B------:R-:W-:Y:S01]  /*5d70*/  FMUL R78, R78, R90.reuse ;  /* 0x0000005a4e4e7220 */ /* 0x080fe20000400000 */
[----:B------:R-:W-:Y:S01]  /*5d80*/  ISETP.GT.AND P1, PT, R4, 0x19, PT ;  /* 0x000000190400780c */ /* 0x000fe20003f24270 */
[----:B------:R-:W-:Y:S01]  /*5d90*/  @P0 STG.E.U16 desc[UR38][R8.64+0x12], R63 ;  /* 0x0000123f08000986 */ /* 0x000fe2000c101526 */
[----:B------:R-:W-:Y:S01]  /*5da0*/  ISETP.GT.AND P0, PT, R3, RZ, P3 ;  /* 0x000000ff0300720c */ /* 0x000fe20001f04270 */
[-C--:B------:R-:W-:Y:S01]  /*5db0*/  FMUL R79, R79, R90.reuse ;  /* 0x0000005a4f4f7220 */ /* 0x080fe20000400000 */
[----:B------:R-:W-:Y:S01]  /*5dc0*/  F2FP.F16.F32.PACK_AB R69, RZ, R69 ;  /* 0x00000045ff45723e */ /* 0x000fe200000000ff */
[----:B------:R-:W-:Y:S01]  /*5dd0*/  FMUL R80, R80, R90 ;  /* 0x0000005a50507220 */ /* 0x000fe20000400000 */
[----:B------:R-:W-:Y:S01]  /*5de0*/  F2FP.F16.F32.PACK_AB R70, RZ, R70 ;  /* 0x00000046ff46723e */ /* 0x000fe200000000ff */
        /* <DEDUP_REMOVED lines=8> */
[----:B------:R-:W-:Y:S01]  /*5e70*/  @P0 STG.E.U16 desc[UR38][R10.64+0x20], R64 ;  /* 0x000020400a000986 */ /* 0x000fe2000c101526 */
[----:B------:R-:W-:Y:S01]  /*5e80*/  ISETP.GT.AND P0, PT, R3, RZ, P2 ;  /* 0x000000ff0300720c */ /* 0x000fe20001704270 */
[-C--:B------:R-:W-:Y:S01]  /*5e90*/  FMUL R85, R85, R90.reuse ;  /* 0x0000005a55557220 */ /* 0x080fe20000400000 */
[----:B------:R-:W-:Y:S01]  /*5ea0*/  F2FP.F16.F32.PACK_AB R75, RZ, R75 ;  /* 0x0000004bff4b723e */ /* 0x000fe200000000ff */
[-C--:B------:R-:W-:Y:S01]  /*5eb0*/  FMUL R86, R86, R90.reuse ;  /* 0x0000005a56567220 */ /* 0x080fe20000400000 */
[----:B------:R-:W-:Y:S01]  /*5ec0*/  ISETP.GT.AND P5, PT, R4, 0x28, PT ;  /* 0x000000280400780c */ /* 0x000fe20003fa4270 */
[----:B------:R-:W-:Y:S01]  /*5ed0*/  FMUL R87, R87, R90 ;  /* 0x0000005a57577220 */ /* 0x000fe20000400000 */
[----:B------:R-:W-:Y:S01]  /*5ee0*/  F2FP.F16.F32.PACK_AB R76, RZ, R76 ;  /* 0x0000004cff4c723e */ /* 0x000fe200000000ff */
[-C--:B------:R-:W-:Y:S01]  /*5ef0*/  FMUL R24, R24, R90.reuse ;  /* 0x0000005a18187220 */ /* 0x080fe20000400000 */
[----:B------:R-:W-:Y:S01]  /*5f00*/  ISETP.GT.AND P4, PT, R4, 0x29, PT ;  /* 0x000000290400780c */ /* 0x000fe20003f84270 */
[-C--:B------:R-:W-:Y:S01]  /*5f10*/  FMUL R25, R25, R90.reuse ;  /* 0x0000005a19197220 */ /* 0x080fe20000400000 */
[----:B------:R-:W-:Y:S01]  /*5f20*/  F2FP.F16.F32.PACK_AB R77, RZ, R77 ;  /* 0x0000004dff4d723e */ /* 0x000fe200000000ff */
[----:B------:R-:W-:Y:S01]  /*5f30*/  FMUL R26, R26, R90 ;  /* 0x0000005a1a1a7220 */ /* 0x000fe20000400000 */
[----:B------:R-:W-:Y:S01]  /*5f40*/  F2FP.F16.F32.PACK_AB R78, RZ, R78 ;  /* 0x0000004eff4e723e */ /* 0x000fe200000000ff */
[----:B------:R-:W-:Y:S01]  /*5f50*/  @P0 STG.E.U16 desc[UR38][R10.64+0x22], R65 ;  /* 0x000022410a000986 */ /* 0x000fe2000c101526 */
[----:B------:R-:W-:Y:S01]  /*5f60*/  ISETP.GT.AND P0, PT, R3, 0x8, P3 ;  /* 0x000000080300780c */ /* 0x000fe20001f04270 */
[-C--:B------:R-:W-:Y:S01]  /*5f70*/  FMUL R27, R27, R90.reuse ;  /* 0x0000005a1b1b7220 */ /* 0x080fe20000400000 */
[----:B------:R-:W-:Y:S01]  /*5f80*/  F2FP.F16.F32.PACK_AB R79, RZ, R79 ;  /* 0x0000004fff4f723e */ /* 0x000fe200000000ff */
[-C--:B------:R-:W-:Y:S01]  /*5f90*/  FMUL R28, R28, R90.reuse ;  /* 0x0000005a1c1c7220 */ /* 0x080fe20000400000 */
[----:B------:R-:W-:Y:S01]  /*5fa0*/  ISETP.GT.AND P3, PT, R4, 0x30, PT ;  /* 0x000000300400780c */ /* 0x000fe20003f64270 */
        /* <DEDUP_REMOVED lines=8> */
[----:B------:R-:W-:Y:S01]  /*6030*/  @P0 STG.E.U16 desc[UR38][R8.64+0x20], R66 ;  /* 0x0000204208000986 */ /* 0x000fe2000c101526 */
[----:B------:R-:W-:Y:S01]  /*6040*/  ISETP.GT.AND P0, PT, R3, 0x8, P2 ;  /* 0x000000080300780c */ /* 0x000fe20001704270 */
[-C--:B------:R-:W-:Y:S01]  /*6050*/  FMUL R33, R33, R90.reuse ;  /* 0x0000005a21217220 */ /* 0x080fe20000400000 */
[----:B------:R-:W-:Y:S01]  /*6060*/  ISETP.GT.AND P2, PT, R4, 0x18, PT ;  /* 0x000000180400780c */ /* 0x000fe20003f44270 */
[----:B------:R-:W-:Y:S01]  /*6070*/  FMUL R34, R34, R90 ;  /* 0x0000005a22227220 */ /* 0x000fe20000400000 */
[----:B------:R-:W-:Y:S01]  /*6080*/  F2FP.F16.F32.PACK_AB R84, RZ, R84 ;  /* 0x00000054ff54723e */ /* 0x000fe200000000ff */
[-C--:B------:R-:W-:Y:S01]  /*6090*/  FMUL R35, R35, R90.reuse ;  /* 0x0000005a23237220 */ /* 0x080fe20000400000 */
[----:B------:R-:W-:Y:S01]  /*60a0*/  P2R R5, PR, RZ, 0x20 ;  /* 0x00000020ff057803 */ /* 0x000fe20000000000 */
[-C--:B------:R-:W-:Y:S01]  /*60b0*/  FMUL R36, R36, R90.reuse ;  /* 0x0000005a24247220 */ /* 0x080fe20000400000 */
[----:B------:R-:W-:Y:S01]  /*60c0*/  F2FP.F16.F32.PACK_AB R85, RZ, R85 ;  /* 0x00000055ff55723e */ /* 0x000fe200000000ff */
[----:B------:R-:W-:Y:S01]  /*60d0*/  FMUL R37, R37, R90 ;  /* 0x0000005a25257220 */ /* 0x000fe20000400000 */
[----:B------:R-:W-:Y:S01]  /*60e0*/  F2FP.F16.F32.PACK_AB R86, RZ, R86 ;  /* 0x00000056ff56723e */ /* 0x000fe200000000ff */
[-C--:B------:R-:W-:Y:S01]  /*60f0*/  FMUL R38, R38, R90.reuse ;  /* 0x0000005a26267220 */ /* 0x080fe20000400000 */
[----:B------:R-:W-:Y:S01]  /*6100*/  F2FP.F16.F32.PACK_AB R87, RZ, R87 ;  /* 0x00000057ff57723e */ /* 0x000fe200000000ff */
[----:B------:R-:W-:Y:S01]  /*6110*/  @P0 STG.E.U16 desc[UR38][R8.64+0x22], R67 ;  /* 0x0000224308000986 */ /* 0x000fe2000c101526 */
[----:B------:R-:W-:Y:S01]  /*6120*/  ISETP.GT.AND P0, PT, R3, RZ, P2 ;  /* 0x000000ff0300720c */ /* 0x000fe20001704270 */
        /* <DEDUP_REMOVED lines=36> */
[----:B------:R-:W-:Y:S01]  /*6370*/  FMUL R55, R55, R90 ;  /* 0x0000005a37377220 */ /* 0x000fe20000400000 */
[----:B------:R-:W-:-:S02]  /*6380*/  F2FP.F16.F32.PACK_AB R39, RZ, R39 ;  /* 0x00000027ff27723e */ /* 0x000fc400000000ff */
[----:B------:R-:W-:Y:S01]  /*6390*/  F2FP.F16.F32.PACK_AB R40, RZ, R40 ;  /* 0x00000028ff28723e */ /* 0x000fe200000000ff */
[----:B------:R-:W-:Y:S01]  /*63a0*/  @P0 STG.E.U16 desc[UR38][R8.64+0x30], R70 ;  /* 0x0000304608000986 */ /* 0x000fe2000c101526 */
[----:B------:R-:W-:Y:S02]  /*63b0*/  ISETP.GT.AND P0, PT, R3, 0x8, P1 ;  /* 0x000000080300780c */ /* 0x000fe40000f04270 */
[----:B------:R-:W-:Y:S02]  /*63c0*/  ISETP.GT.AND P1, PT, R4, 0x21, PT ;  /* 0x000000210400780c */ /* 0x000fe40003f24270 */
[----:B------:R-:W-:Y:S02]  /*63d0*/  F2FP.F16.F32.PACK_AB R41, RZ, R41 ;  /* 0x00000029ff29723e */ /* 0x000fe400000000ff */
[----:B------:R-:W-:Y:S02]  /*63e0*/  F2FP.F16.F32.PACK_AB R42, RZ, R42 ;  /* 0x0000002aff2a723e */ /* 0x000fe400000000ff */
[----:B------:R-:W-:-:S02]  /*63f0*/  F2FP.F16.F32.PACK_AB R43, RZ, R43 ;  /* 0x0000002bff2b723e */ /* 0x000fc400000000ff */
[----:B------:R-:W-:Y:S02]  /*6400*/  F2FP.F16.F32.PACK_AB R44, RZ, R44 ;  /* 0x0000002cff2c723e */ /* 0x000fe400000000ff */
[----:B------:R-:W-:Y:S01]  /*6410*/  F2FP.F16.F32.PACK_AB R45, RZ, R45 ;  /* 0x0000002dff2d723e */ /* 0x000fe200000000ff */
[----:B------:R-:W-:Y:S01]  /*6420*/  @P0 STG.E.U16 desc[UR38][R8.64+0x32], R71 ;  /* 0x0000324708000986 */ /* 0x000fe2000c101526 */
[----:B------:R-:W-:Y:S02]  /*6430*/  ISETP.GT.AND P0, PT, R3, RZ, P2 ;  /* 0x000000ff0300720c */ /* 0x000fe40001704270 */
[----:B------:R-:W-:Y:S02]  /*6440*/  F2FP.F16.F32.PACK_AB R46, RZ, R46 ;  /* 0x0000002eff2e723e */ /* 0x000fe400000000ff */
[----:B------:R-:W-:Y:S02]  /*6450*/  F2FP.F16.F32.PACK_AB R47, RZ, R47 ;  /* 0x0000002fff2f723e */ /* 0x000fe400000000ff */
[----:B------:R-:W-:-:S02]  /*6460*/  F2FP.F16.F32.PACK_AB R48, RZ, R48 ;  /* 0x00000030ff30723e */ /* 0x000fc400000000ff */
[----:B------:R-:W-:Y:S02]  /*6470*/  F2FP.F16.F32.PACK_AB R49, RZ, R49 ;  /* 0x00000031ff31723e */ /* 0x000fe400000000ff */
[----:B------:R-:W-:Y:S02]  /*6480*/  F2FP.F16.F32.PACK_AB R50, RZ, R50 ;  /* 0x00000032ff32723e */ /* 0x000fe400000000ff */
[----:B------:R-:W-:Y:S01]  /*6490*/  F2FP.F16.F32.PACK_AB R51, RZ, R51 ;  /* 0x00000033ff33723e */ /* 0x000fe200000000ff */
[----:B------:R-:W-:Y:S01]  /*64a0*/  @P0 STG.E.U16 desc[UR38][R10.64+0x40], R72 ;  /* 0x000040480a000986 */ /* 0x000fe2000c101526 */
[----:B------:R-:W-:Y:S02]  /*64b0*/  ISETP.GT.AND P0, PT, R3, RZ, P1 ;  /* 0x000000ff0300720c */ /* 0x000fe40000f04270 */
[----:B------:R-:W-:Y:S02]  /*64c0*/  F2FP.F16.F32.PACK_AB R52, RZ, R52 ;  /* 0x00000034ff34723e */ /* 0x000fe400000000ff */
[----:B------:R-:W-:-:S02]  /*64d0*/  F2FP.F16.F32.PACK_AB R53, RZ, R53 ;  /* 0x00000035ff35723e */ /* 0x000fc400000000ff */
[----:B------:R-:W-:Y:S02]  /*64e0*/  F2FP.F16.F32.PACK_AB R54, RZ, R54 ;  /* 0x00000036ff36723e */ /* 0x000fe400000000ff */
[----:B------:R-:W-:-:S05]  /*64f0*/  F2FP.F16.F32.PACK_AB R55, RZ, R55 ;  /* 0x00000037ff37723e */ /* 0x000fca00000000ff */
[----:B------:R-:W-:Y:S01]  /*6500*/  @P0 STG.E.U16 desc[UR38][R10.64+0x42], R73 ;  /* 0x000042490a000986 */ /* 0x000fe2000c101526 */
[----:B------:R-:W-:Y:S02]  /*6510*/  ISETP.GT.AND P0, PT, R3, 0x8, P2 ;  /* 0x000000080300780c */ /* 0x000fe40001704270 */
[----:B------:R-:W-:-:S11]  /*6520*/  ISETP.GT.AND P2, PT, R4, 0x38, PT ;  /* 0x000000380400780c */ /* 0x000fd60003f44270 */
[----:B------:R-:W-:Y:S01]  /*6530*/  @P0 STG.E.U16 desc[UR38][R8.64+0x40], R74 ;  /* 0x0000404a08000986 */ /* 0x000fe2000c101526 */
[----:B------:R-:W-:-:S13]  /*6540*/  ISETP.GT.AND P0, PT, R3, 0x8, P1 ;  /* 0x000000080300780c */ /* 0x000fda0000f04270 */
[----:B------:R-:W-:Y:S01]  /*6550*/  @P0 STG.E.U16 desc[UR38][R8.64+0x42], R75 ;  /* 0x0000424b08000986 */ /* 0x000fe2000c101526 */
[----:B------:R-:W-:-:S13]  /*6560*/  ISETP.GT.AND P0, PT, R3, RZ, P5 ;  /* 0x000000ff0300720c */ /* 0x000fda0002f04270 */
[----:B------:R-:W-:Y:S01]  /*6570*/  @P0 STG.E.U16 desc[UR38][R10.64+0x50], R76 ;  /* 0x0000504c0a000986 */ /* 0x000fe2000c101526 */
[----:B------:R-:W-:-:S13]  /*6580*/  ISETP.GT.AND P0, PT, R3, RZ, P4 ;  /* 0x000000ff0300720c */ /* 0x000fda0002704270 */
[----:B------:R-:W-:Y:S01]  /*6590*/  @P0 STG.E.U16 desc[UR38][R10.64+0x52], R77 ;  /* 0x0000524d0a000986 */ /* 0x000fe2000c101526 */
[----:B------:R-:W-:-:S13]  /*65a0*/  ISETP.GT.AND P0, PT, R3, 0x8, P5 ;  /* 0x000000080300780c */ /* 0x000fda0002f04270 */
[----:B------:R-:W-:Y:S01]  /*65b0*/  @P0 STG.E.U16 desc[UR38][R8.64+0x50], R78 ;  /* 0x0000504e08000986 */ /* 0x000fe2000c101526 */
[----:B------:R-:W-:-:S13]  /*65c0*/  ISETP.GT.AND P0, PT, R3, 0x8, P4 ;  /* 0x000000080300780c */ /* 0x000fda0002704270 */
[----:B------:R-:W-:Y:S01]  /*65d0*/  @P0 STG.E.U16 desc[UR38][R8.64+0x52], R79 ;  /* 0x0000524f08000986 */ /* 0x000fe2000c101526 */
[----:B------:R-:W-:-:S13]  /*65e0*/  ISETP.GT.AND P0, PT, R3, RZ, P3 ;  /* 0x000000ff0300720c */ /* 0x000fda0001f04270 */
[----:B------:R-:W-:Y:S01]  /*65f0*/  @P0 STG.E.U16 desc[UR38][R10.64+0x60], R80 ;  /* 0x000060500a000986 */ /* 0x000fe2000c101526 */
[----:B------:R-:W-:-:S04]  /*6600*/  ISETP.GT.AND P0, PT, R4, 0x31, PT ;  /* 0x000000310400780c */ /* 0x000fc80003f04270 */
[----:B------:R-:W-:-:S13]  /*6610*/  ISETP.GT.AND P1, PT, R3, RZ, P0 ;  /* 0x000000ff0300720c */ /* 0x000fda0000724270 */
[----:B------:R-:W-:Y:S01]  /*6620*/  @P1 STG.E.U16 desc[UR38][R10.64+0x62], R81 ;  /* 0x000062510a001986 */ /* 0x000fe2000c101526 */
[----:B------:R-:W-:-:S13]  /*6630*/  ISETP.GT.AND P1, PT, R3, 0x8, P3 ;  /* 0x000000080300780c */ /* 0x000fda0001f24270 */
[----:B------:R-:W-:Y:S01]  /*6640*/  @P1 STG.E.U16 desc[UR38][R8.64+0x60], R82 ;  /* 0x0000605208001986 */ /* 0x000fe2000c101526 */
[----:B------:R-:W-:-:S13]  /*6650*/  ISETP.GT.AND P1, PT, R3, 0x8, P0 ;  /* 0x000000080300780c */ /* 0x000fda0000724270 */
[----:B------:R-:W-:Y:S01]  /*6660*/  @P1 STG.E.U16 desc[UR38][R8.64+0x62], R83 ;  /* 0x0000625308001986 */ /* 0x000fe2000c101526 */
[----:B------:R-:W-:-:S05]  /*6670*/  IADD3 R14, P1, R23, R8, RZ ;  /* 0x00000008170e7210 */ /* 0x000fca0007f3e0ff */
[----:B------:R-:W-:Y:S01]  /*6680*/  IMAD.X R15, R13, 0x1, R9, P1 ;  /* 0x000000010d0f7824 */ /* 0x000fe200008e0609 */
[----:B------:R-:W-:-:S13]  /*6690*/  ISETP.GT.AND P1, PT, R3, RZ, P2 ;  /* 0x000000ff0300720c */ /* 0x000fda0001724270 */
[----:B------:R-:W-:Y:S01]  /*66a0*/  @P1 STG.E.U16 desc[UR38][R10.64+0x70], R84 ;  /* 0x000070540a001986 */ /* 0x000fe2000c101526 */
[----:B------:R-:W-:-:S05]  /*66b0*/  IADD3 R20, P1, R23, R8, RZ ;  /* 0x0000000817147210 */ /* 0x000fca0007f3e0ff */
[----:B------:R-:W-:Y:S01]  /*66c0*/  IMAD.X R21, R13, 0x1, R9, P1 ;  /* 0x000000010d157824 */ /* 0x000fe200008e0609 */
[----:B------:R-:W-:-:S05]  /*66d0*/  IADD3 R12, P1, R23, R10, RZ ;  /* 0x0000000a170c7210 */ /* 0x000fca0007f3e0ff */
[----:B------:R-:W-:Y:S01]  /*66e0*/  IMAD.X R13, R13, 0x1, R11, P1 ;  /* 0x000000010d0d7824 */ /* 0x000fe200008e060b */
[----:B------:R-:W-:-:S04]  /*66f0*/  ISETP.GT.AND P1, PT, R4, 0x39, PT ;  /* 0x000000390400780c */ /* 0x000fc80003f24270 */
[----:B------:R-:W-:-:S13]  /*6700*/  ISETP.GT.AND P5, PT, R3, RZ, P1 ;  /* 0x000000ff0300720c */ /* 0x000fda0000fa4270 */
[----:B------:R-:W-:Y:S01]  /*6710*/  @P5 STG.E.U16 desc[UR38][R10.64+0x72], R85 ;  /* 0x000072550a005986 */ /* 0x000fe2000c101526 */
[----:B------:R-:W-:-:S13]  /*6720*/  ISETP.GT.AND P5, PT, R3, 0x8, P2 ;  /* 0x000000080300780c */ /* 0x000fda00017a4270 */
[----:B------:R-:W-:Y:S01]  /*6730*/  @P5 STG.E.U16 desc[UR38][R8.64+0x70], R86 ;  /* 0x0000705608005986 */ /* 0x000fe2000c101526 */
[----:B------:R-:W-:-:S13]  /*6740*/  ISETP.GT.AND P5, PT, R3, 0x8, P1 ;  /* 0x000000080300780c */ /* 0x000fda0000fa4270 */
[----:B------:R0:W-:Y:S01]  /*6750*/  @P5 STG.E.U16 desc[UR38][R8.64+0x72], R87 ;  /* 0x0000725708005986 */ /* 0x0001e2000c101526 */
[C---:B------:R-:W-:Y:S02]  /*6760*/  ISETP.GT.AND P5, PT, R3.reuse, 0x80, P6 ;  /* 0x000000800300780c */ /* 0x040fe400037a4270 */
[----:B------:R-:W-:-:S11]  /*6770*/  ISETP.GT.AND P6, PT, R3, 0x88, P6 ;  /* 0x000000880300780c */ /* 0x000fd600037c4270 */
[----:B------:R-:W-:Y:S01]  /*6780*/  @P5 STG.E.U16 desc[UR38][R12.64], R24 ;  /* 0x000000180c005986 */ /* 0x000fe2000c101526 */
[----:B------:R-:W-:-:S04]  /*6790*/  ISETP.GT.AND P5, PT, R4, 0x1, PT ;  /* 0x000000010400780c */ /* 0x000fc80003fa4270 */
[----:B------:R-:W-:-:S13]  /*67a0*/  ISETP.GT.AND P5, PT, R3, 0x80, P5 ;  /* 0x000000800300780c */ /* 0x000fda0002fa4270 */
[----:B0-----:R-:W-:Y:S02]  /*67b0*/  @P5 IMAD.MOV.U32 R8, RZ, RZ, R12 ;  /* 0x000000ffff085224 */ /* 0x001fe400078e000c */
[----:B------:R-:W-:-:S05]  /*67c0*/  @P5 IMAD.MOV.U32 R9, RZ, RZ, R13 ;  /* 0x000000ffff095224 */ /* 0x000fca00078e000d */
[----:B------:R0:W-:Y:S01]  /*67d0*/  @P5 STG.E.U16 desc[UR38][R8.64+0x2], R25 ;  /* 0x0000021908005986 */ /* 0x0001e2000c101526 */
[----:B------:R-:W-:-:S03]  /*67e0*/  ISETP.NE.AND P5, PT, R5, RZ, PT ;  /* 0x000000ff0500720c */ /* 0x000fc60003fa5270 */
[----:B------:R-:W-:Y:S01]  /*67f0*/  @P6 STG.E.U16 desc[UR38][R14.64], R26 ;  /* 0x0000001a0e006986 */ /* 0x000fe2000c101526 */
[----:B------:R-:W-:-:S04]  /*6800*/  ISETP.GT.AND P6, PT, R4, 0x1, PT ;  /* 0x000000010400780c */ /* 0x000fc80003fc4270 */
[----:B------:R-:W-:-:S13]  /*6810*/  ISETP.GT.AND P6, PT, R3, 0x88, P6 ;  /* 0x000000880300780c */ /* 0x000fda00037c4270 */
[----:B------:R-:W-:Y:S01]  /*6820*/  @P6 STG.E.U16 desc[UR38][R20.64+0x2], R27 ;  /* 0x0000021b14006986 */ /* 0x000fe2000c101526 */
[----:B------:R-:W-:-:S04]  /*6830*/  ISETP.GT.AND P6, PT, R4, 0x8, PT ;  /* 0x000000080400780c */ /* 0x000fc80003fc4270 */
[----:B------:R-:W-:-:S13]  /*6840*/  ISETP.GT.AND P6, PT, R3, 0x80, P6 ;  /* 0x000000800300780c */ /* 0x000fda00037c4270 */
[----:B0-----:R-:W-:Y:S02]  /*6850*/  @P6 IMAD.MOV.U32 R8, RZ, RZ, R12 ;  /* 0x000000ffff086224 */ /* 0x001fe400078e000c */
[----:B------:R-:W-:-:S05]  /*6860*/  @P6 IMAD.MOV.U32 R9, RZ, RZ, R13 ;  /* 0x000000ffff096224 */ /* 0x000fca00078e000d */
[----:B------:R0:W-:Y:S01]  /*6870*/  @P6 STG.E.U16 desc[UR38][R8.64+0x10], R28 ;  /* 0x0000101c08006986 */ /* 0x0001e2000c101526 */
[----:B------:R-:W-:-:S04]  /*6880*/  ISETP.GT.AND P6, PT, R4, 0x9, PT ;  /* 0x000000090400780c */ /* 0x000fc80003fc4270 */
[----:B------:R-:W-:-:S13]  /*6890*/  ISETP.GT.AND P6, PT, R3, 0x80, P6 ;  /* 0x000000800300780c */ /* 0x000fda00037c4270 */
[----:B0-----:R-:W-:Y:S02]  /*68a0*/  @P6 IMAD.MOV.U32 R8, RZ, RZ, R12 ;  /* 0x000000ffff086224 */ /* 0x001fe400078e000c */
[----:B------:R-:W-:-:S05]  /*68b0*/  @P6 IMAD.MOV.U32 R9, RZ, RZ, R13 ;  /* 0x000000ffff096224 */ /* 0x000fca00078e000d */
[----:B------:R0:W-:Y:S01]  /*68c0*/  @P6 STG.E.U16 desc[UR38][R8.64+0x12], R29 ;  /* 0x0000121d08006986 */ /* 0x0001e2000c101526 */
[----:B------:R-:W-:-:S04]  /*68d0*/  ISETP.GT.AND P6, PT, R4, 0x8, PT ;  /* 0x000000080400780c */ /* 0x000fc80003fc4270 */
[----:B------:R-:W-:-:S13]  /*68e0*/  ISETP.GT.AND P6, PT, R3, 0x88, P6 ;  /* 0x000000880300780c */ /* 0x000fda00037c4270 */
        /* <DEDUP_REMOVED lines=45> */
[----:B------:R-:W-:Y:S01]  /*6bc0*/  @P6 STG.E.U16 desc[UR38][R8.64+0x42], R41 ;  /* 0x0000422908006986 */ /* 0x000fe2000c101526 */
[----:B------:R-:W-:-:S04]  /*6bd0*/  ISETP.GT.AND P6, PT, R4, 0x20, PT ;  /* 0x000000200400780c */ /* 0x000fc80003fc4270 */
[----:B------:R-:W-:-:S13]  /*6be0*/  ISETP.GT.AND P6, PT, R3, 0x88, P6 ;  /* 0x000000880300780c */ /* 0x000fda00037c4270 */
[----:B------:R-:W-:Y:S01]  /*6bf0*/  @P6 STG.E.U16 desc[UR38][R6.64+0x40], R42 ;  /* 0x0000402a06006986 */ /* 0x000fe2000c101526 */
[----:B------:R-:W-:-:S04]  /*6c00*/  ISETP.GT.AND P6, PT, R4, 0x21, PT ;  /* 0x000000210400780c */ /* 0x000fc80003fc4270 */
[----:B------:R-:W-:-:S13]  /*6c10*/  ISETP.GT.AND P6, PT, R3, 0x88, P6 ;  /* 0x000000880300780c */ /* 0x000fda00037c4270 */
[----:B------:R-:W-:Y:S02]  /*6c20*/  @P6 IMAD.MOV.U32 R4, RZ, RZ, R6 ;  /* 0x000000ffff046224 */ /* 0x000fe400078e0006 */
[----:B------:R-:W-:-:S05]  /*6c30*/  @P6 IMAD.MOV.U32 R5, RZ, RZ, R7 ;  /* 0x000000ffff056224 */ /* 0x000fca00078e0007 */
[----:B------:R0:W-:Y:S01]  /*6c40*/  @P6 STG.E.U16 desc[UR38][R4.64+0x42], R43 ;  /* 0x0000422b04006986 */ /* 0x0001e2000c101526 */
[C---:B------:R-:W-:Y:S02]  /*6c50*/  ISETP.GT.AND P6, PT, R3.reuse, 0x80, P5 ;  /* 0x000000800300780c */ /* 0x040fe40002fc4270 */
[----:B------:R-:W-:-:S11]  /*6c60*/  ISETP.GT.AND P5, PT, R3, 0x88, P5 ;  /* 0x000000880300780c */ /* 0x000fd60002fa4270 */
[----:B0-----:R-:W-:Y:S02]  /*6c70*/  @P6 IMAD.MOV.U32 R4, RZ, RZ, R12 ;  /* 0x000000ffff046224 */ /* 0x001fe400078e000c */
[----:B------:R-:W-:-:S05]  /*6c80*/  @P6 IMAD.MOV.U32 R5, RZ, RZ, R13 ;  /* 0x000000ffff056224 */ /* 0x000fca00078e000d */
[----:B------:R0:W-:Y:S01]  /*6c90*/  @P6 STG.E.U16 desc[UR38][R4.64+0x50], R44 ;  /* 0x0000502c04006986 */ /* 0x0001e2000c101526 */
[C---:B------:R-:W-:Y:S02]  /*6ca0*/  ISETP.GT.AND P6, PT, R3.reuse, 0x80, P4 ;  /* 0x000000800300780c */ /* 0x040fe400027c4270 */
[----:B------:R-:W-:-:S11]  /*6cb0*/  ISETP.GT.AND P4, PT, R3, 0x88, P4 ;  /* 0x000000880300780c */ /* 0x000fd60002784270 */
[----:B0-----:R-:W-:Y:S02]  /*6cc0*/  @P6 IMAD.MOV.U32 R4, RZ, RZ, R12 ;  /* 0x000000ffff046224 */ /* 0x001fe400078e000c */
[----:B------:R-:W-:-:S05]  /*6cd0*/  @P6 IMAD.MOV.U32 R5, RZ, RZ, R13 ;  /* 0x000000ffff056224 */ /* 0x000fca00078e000d */
[----:B------:R0:W-:Y:S02]  /*6ce0*/  @P6 STG.E.U16 desc[UR38][R4.64+0x52], R45 ;  /* 0x0000522d04006986 */ /* 0x0001e4000c101526 */
[----:B0-----:R-:W-:Y:S02]  /*6cf0*/  @P5 IMAD.MOV.U32 R4, RZ, RZ, R6 ;  /* 0x000000ffff045224 */ /* 0x001fe400078e0006 */
[----:B------:R-:W-:-:S05]  /*6d00*/  @P5 IMAD.MOV.U32 R5, RZ, RZ, R7 ;  /* 0x000000ffff055224 */ /* 0x000fca00078e0007 */
[----:B------:R0:W-:Y:S01]  /*6d10*/  @P5 STG.E.U16 desc[UR38][R4.64+0x50], R46 ;  /* 0x0000502e04005986 */ /* 0x0001e2000c101526 */
[C---:B------:R-:W-:Y:S02]  /*6d20*/  ISETP.GT.AND P5, PT, R3.reuse, 0x80, P3 ;  /* 0x000000800300780c */ /* 0x040fe40001fa4270 */
[----:B------:R-:W-:Y:S01]  /*6d30*/  ISETP.GT.AND P3, PT, R3, 0x88, P3 ;  /* 0x000000880300780c */ /* 0x000fe20001f64270 */
        /* <DEDUP_REMOVED lines=17> */
[----:B------:R0:W-:Y:S02]  /*6e50*/  @P3 STG.E.U16 desc[UR38][R4.64+0x60], R50 ;  /* 0x0000603204003986 */ /* 0x0001e4000c101526 */
[----:B0-----:R-:W-:Y:S02]  /*6e60*/  @P0 IMAD.MOV.U32 R4, RZ, RZ, R6 ;  /* 0x000000ffff040224 */ /* 0x001fe400078e0006 */
[----:B------:R-:W-:-:S05]  /*6e70*/  @P0 IMAD.MOV.U32 R5, RZ, RZ, R7 ;  /* 0x000000ffff050224 */ /* 0x000fca00078e0007 */
[----:B------:R0:W-:Y:S02]  /*6e80*/  @P0 STG.E.U16 desc[UR38][R4.64+0x62], R51 ;  /* 0x0000623304000986 */ /* 0x0001e4000c101526 */
[----:B0-----:R-:W-:Y:S02]  /*6e90*/  @P5 IMAD.MOV.U32 R4, RZ, RZ, R12 ;  /* 0x000000ffff045224 */ /* 0x001fe400078e000c */
[----:B------:R-:W-:-:S05]  /*6ea0*/  @P5 IMAD.MOV.U32 R5, RZ, RZ, R13 ;  /* 0x000000ffff055224 */ /* 0x000fca00078e000d */
[----:B------:R0:W-:Y:S04]  /*6eb0*/  @P5 STG.E.U16 desc[UR38][R4.64+0x70], R52 ;  /* 0x0000703404005986 */ /* 0x0001e8000c101526 */
[----:B------:R1:W-:Y:S01]  /*6ec0*/  @P4 STG.E.U16 desc[UR38][R12.64+0x72], R53 ;  /* 0x000072350c004986 */ /* 0x0003e2000c101526 */
[----:B0-----:R-:W-:Y:S02]  /*6ed0*/  @P2 IMAD.MOV.U32 R4, RZ, RZ, R6 ;  /* 0x000000ffff042224 */ /* 0x001fe400078e0006 */
[----:B------:R-:W-:-:S05]  /*6ee0*/  @P2 IMAD.MOV.U32 R5, RZ, RZ, R7 ;  /* 0x000000ffff052224 */ /* 0x000fca00078e0007 */
[----:B------:R1:W-:Y:S04]  /*6ef0*/  @P2 STG.E.U16 desc[UR38][R4.64+0x70], R54 ;  /* 0x0000703604002986 */ /* 0x0003e8000c101526 */
[----:B------:R1:W-:Y:S02]  /*6f00*/  @P1 STG.E.U16 desc[UR38][R6.64+0x72], R55 ;  /* 0x0000723706001986 */ /* 0x0003e4000c101526 */
.L_x_157:
[----:B------:R-:W-:Y:S05]  /*6f10*/  BSYNC B0 ;  /* 0x0000000000007941 */ /* 0x000fea0003800000 */
.L_x_33:
[----:B------:R-:W-:Y:S01]  /*6f20*/  IADD3 R16, P0, R16, UR36, RZ ;  /* 0x0000002410107c10 */ /* 0x000fe2000ff1e0ff */
[----:B------:R-:W-:Y:S01]  /*6f30*/  ULDC.64 UR4, c[0x0][0x650] ;  /* 0x0001940000047ab9 */ /* 0x000fe20000000a00 */
[----:B------:R-:W-:Y:S01]  /*6f40*/  PRMT R3, RZ, 0x7610, R3 ;  /* 0x00007610ff037816 */ /* 0x000fe20000000003 */
[----:B------:R-:W-:Y:S01]  /*6f50*/  IMAD.MOV.U32 R102, RZ, RZ, -0x1 ;  /* 0xffffffffff667424 */ /* 0x000fe200078e00ff */
[----:B------:R-:W-:Y:S01]  /*6f60*/  IADD3.X R17, R17, UR42, RZ, P0, !PT ;  /* 0x0000002a11117c10 */ /* 0x000fe200087fe4ff */
[----:B------:R-:W-:Y:S01]  /*6f70*/  IMAD.MOV.U32 R23, RZ, RZ, -0x1 ;  /* 0xffffffffff177424 */ /* 0x000fe200078e00ff */
[----:B------:R-:W-:-:S04]  /*6f80*/  ISETP.GE.U32.AND P0, PT, R16, UR4, PT ;  /* 0x0000000410007c0c */ /* 0x000fc8000bf06070 */
[----:B------:R-:W-:-:S13]  /*6f90*/  ISETP.GE.U32.AND.EX P0, PT, R17, UR5, PT, P0 ;  /* 0x0000000511007c0c */ /* 0x000fda000bf06100 */
[----:B------:R-:W-:Y:S05]  /*6fa0*/  @P0 BRA `(.L_x_158) ;  /* 0x0000000400500947 */ /* 0x000fea0003800000 */
[----:B0-----:R-:W0:Y:S01]  /*6fb0*/  LDC.64 R10, c[0x0][0x628] ;  /* 0x00018a00ff0a7b82 */ /* 0x001e220000000a00 */
[----:B-1----:R-:W1:Y:S01]  /*6fc0*/  S2R R12, SR_CTAID.X ;  /* 0x00000000000c7919 */ /* 0x002e620000002500 */
[----:B----4-:R-:W-:Y:S02]  /*6fd0*/  IMAD.MOV.U32 R8, RZ, RZ, R16 ;  /* 0x000000ffff087224 */ /* 0x010fe400078e0010 */
[----:B------:R-:W-:Y:S01]  /*6fe0*/  IMAD.MOV.U32 R9, RZ, RZ, R17 ;  /* 0x000000ffff097224 */ /* 0x000fe200078e0011 */
[----:B------:R-:W4:Y:S03]  /*6ff0*/  S2R R20, SR_CTAID.Y ;  /* 0x0000000000147919 */ /* 0x000f260000002600 */
[----:B------:R-:W1:Y:S08]  /*7000*/  LDC R0, c[0x0][0x630] ;  /* 0x00018c00ff007b82 */ /* 0x000e700000000800 */
[----:B------:R-:W1:Y:S01]  /*7010*/  LDC.64 R14, c[0x0][0x620] ;  /* 0x00018800ff0e7b82 */ /* 0x000e620000000a00 */
[----:B0-----:R-:W-:-:S04]  /*7020*/  ISETP.NE.U32.AND P0, PT, R10, RZ, PT ;  /* 0x000000ff0a00720c */ /* 0x001fc80003f05070 */
[----:B------:R-:W-:-:S13]  /*7030*/  ISETP.NE.AND.EX P0, PT, R11, RZ, PT, P0 ;  /* 0x000000ff0b00720c */ /* 0x000fda0003f05300 */
[----:B-1--4-:R-:W-:Y:S05]  /*7040*/  @!P0 BRA `(.L_x_159) ;  /* 0x0000000000288947 */ /* 0x012fea0003800000 */
        /* <DEDUP_REMOVED lines=10> */
.L_x_159:
[-CC-:B------:R-:W-:Y:S01]  /*70f0*/  SHF.R.U64 R23, R8, R0.reuse, R9.reuse ;  /* 0x0000000008177219 */ /* 0x180fe20000001209 */
[----:B------:R-:W0:Y:S01]  /*7100*/  LDC.64 R26, c[0x0][0x640] ;  /* 0x00019000ff1a7b82 */ /* 0x000e220000000a00 */
[----:B------:R-:W-:Y:S01]  /*7110*/  SHF.R.U32.HI R0, RZ, R0, R9 ;  /* 0x00000000ff007219 */ /* 0x000fe20000011609 */
[----:B------:R-:W-:Y:S01]  /*7120*/  ULDC UR4, c[0x0][0x150] ;  /* 0x0000540000047ab9 */ /* 0x000fe20000000800 */
[----:B------:R-:W-:Y:S02]  /*7130*/  IADD3 R3, P0, RZ, -R23, RZ ;  /* 0x80000017ff037210 */ /* 0x000fe40007f1e0ff */
[----:B------:R-:W-:-:S03]  /*7140*/  I2FP.F32.U32 R7, R12 ;  /* 0x0000000c00077245 */ /* 0x000fc60000201000 */
[----:B------:R-:W1:Y:S01]  /*7150*/  LDC R6, c[0x0][0x618] ;  /* 0x00018600ff067b82 */ /* 0x000e620000000800 */
[----:B------:R-:W-:Y:S02]  /*7160*/  IMAD.X R5, RZ, RZ, ~R0, P0 ;  /* 0x000000ffff057224 */ /* 0x000fe400000e0e00 */
[----:B------:R-:W-:Y:S01]  /*7170*/  FMUL R7, R7, UR4 ;  /* 0x0000000407077c20 */ /* 0x000fe20008400000 */
[----:B------:R-:W-:Y:S01]  /*7180*/  ULDC UR4, c[0x0][0x154] ;  /* 0x0000550000047ab9 */ /* 0x000fe20000000800 */
[-C--:B------:R-:W-:Y:S02]  /*7190*/  IMAD R0, R5, R14.reuse, RZ ;  /* 0x0000000e05007224 */ /* 0x080fe400078e02ff */
[C---:B------:R-:W-:Y:S01]  /*71a0*/  IMAD.WIDE.U32 R4, R3.reuse, R14, R16 ;  /* 0x0000000e03047225 */ /* 0x040fe200078e0010 */
[----:B------:R-:W4:Y:S01]  /*71b0*/  LDC R8, c[0x0][0x608] ;  /* 0x00018200ff087b82 */ /* 0x000f220000000800 */
[----:B------:R-:W2:Y:S02]  /*71c0*/  F2I.U32.TRUNC.NTZ R7, R7 ;  /* 0x0000000700077305 */ /* 0x000ea4000020f000 */
[----:B------:R-:W-:Y:S01]  /*71d0*/  IMAD R3, R3, R15, R0 ;  /* 0x0000000f03037224 */ /* 0x000fe200078e0200 */
[----:B------:R-:W-:-:S03]  /*71e0*/  I2FP.F32.U32 R0, R20 ;  /* 0x0000001400007245 */ /* 0x000fc60000201000 */
[----:B------:R-:W-:Y:S01]  /*71f0*/  IMAD.IADD R3, R5, 0x1, R3 ;  /* 0x0000000105037824 */ /* 0x000fe200078e0203 */
[----:B------:R-:W3:Y:S01]  /*7200*/  LDC R11, c[0x0][0x658] ;  /* 0x00019600ff0b7b82 */ /* 0x000ee20000000800 */
[----:B0-----:R-:W-:-:S04]  /*7210*/  ISETP.NE.U32.AND P0, PT, R26, RZ, PT ;  /* 0x000000ff1a00720c */ /* 0x001fc80003f05070 */
[----:B------:R-:W-:-:S03]  /*7220*/  ISETP.NE.AND.EX P0, PT, R27, RZ, PT, P0 ;  /* 0x000000ff1b00720c */ /* 0x000fc60003f05300 */
[----:B------:R-:W0:Y:S01]  /*7230*/  LDC R9, c[0x0][0x144] ;  /* 0x00005100ff097b82 */ /* 0x000e220000000800 */
[-C--:B-1----:R-:W-:Y:S01]  /*7240*/  SHF.R.U64 R10, R4, R6.reuse, R3 ;  /* 0x00000006040a7219 */ /* 0x082fe20000001203 */
[----:B--2---:R-:W-:Y:S01]  /*7250*/  IMAD.MOV R7, RZ, RZ, -R7 ;  /* 0x000000ffff077224 */ /* 0x004fe200078e0a07 */
[----:B------:R-:W-:Y:S01]  /*7260*/  SHF.R.U32.HI R3, RZ, R6, R3 ;  /* 0x00000006ff037219 */ /* 0x000fe20000011603 */
[----:B------:R-:W-:-:S04]  /*7270*/  FMUL R6, R0, UR4 ;  /* 0x0000000400067c20 */ /* 0x000fc80008400000 */
[----:B------:R-:W1:Y:S01]  /*7280*/  LDC R21, c[0x0][0x148] ;  /* 0x00005200ff157b82 */ /* 0x000e620000000800 */
[----:B------:R2:W0:Y:S01]  /*7290*/  F2I.U32.TRUNC.NTZ R14, R6 ;  /* 0x00000006000e7305 */ /* 0x000422000020f000 */
[-CC-:B----4-:R-:W-:Y:S02]  /*72a0*/  SHF.R.U64 R13, R10, R8.reuse, R3.reuse ;  /* 0x000000080a0d7219 */ /* 0x190fe40000001203 */
[----:B------:R-:W-:-:S04]  /*72b0*/  SHF.R.U32.HI R0, RZ, R8, R3 ;  /* 0x00000008ff007219 */ /* 0x000fc80000011603 */
[----:B------:R-:W4:Y:S01]  /*72c0*/  LDC R24, c[0x0][0x600] ;  /* 0x00018000ff187b82 */ /* 0x000f220000000800 */
[-CC-:B---3--:R-:W-:Y:S02]  /*72d0*/  SHF.R.U64 R15, R13, R11.reuse, R0.reuse ;  /* 0x0000000b0d0f7219 */ /* 0x188fe40000001200 */
[----:B------:R-:W-:-:S03]  /*72e0*/  SHF.R.U32.HI R5, RZ, R11, R0 ;  /* 0x0000000bff057219 */ /* 0x000fc60000011600 */
[----:B------:R-:W-:Y:S02]  /*72f0*/  IMAD.MOV.U32 R4, RZ, RZ, R15 ;  /* 0x000000ffff047224 */ /* 0x000fe400078e000f */
[----:B------:R-:W3:Y:S01]  /*7300*/  LDC R28, c[0x0][0x648] ;  /* 0x00019200ff1c7b82 */ /* 0x000ee20000000800 */
[----:B0-----:R-:W-:-:S07]  /*7310*/  IMAD R25, R9, R7, R12 ;  /* 0x0000000709197224 */ /* 0x001fce00078e020c */
[----:B------:R-:W0:Y:S08]  /*7320*/  LDC R29, c[0x0][0x638] ;  /* 0x00018e00ff1d7b82 */ /* 0x000e300000000800 */
[----:B------:R-:W0:Y:S01]  /*7330*/  LDC R30, c[0x0][0x610] ;  /* 0x00018400ff1e7b82 */ /* 0x000e220000000800 */
[----:B-12-4-:R-:W-:Y:S05]  /*7340*/  @!P0 BRA `(.L_x_160) ;  /* 0x0000000000288947 */ /* 0x016fea0003800000 */
[----:B------:R-:W1:Y:S02]  /*7350*/  LDC R0, c[0x0][0x64c] ;  /* 0x00019300ff007b82 */ /* 0x000e640000000800 */
[----:B-1----:R-:W-:-:S05]  /*7360*/  IADD3 R3, P0, R15, R0, RZ ;  /* 0x000000000f037210 */ /* 0x002fca0007f1e0ff */
        /* <DEDUP_REMOVED lines=8> */
.L_x_160:
[----:B------:R-:W-:Y:S01]  /*73f0*/  ISETP.NE.AND P0, PT, R2, 0x1, PT ;  /* 0x000000010200780c */ /* 0x000fe20003f05270 */
[----:B------:R-:W-:Y:S01]  /*7400*/  IMAD.MOV R14, RZ, RZ, -R14 ;  /* 0x000000ffff0e7224 */ /* 0x000fe200078e0a0e */
[----:B---3--:R-:W-:Y:S01]  /*7410*/  SHF.R.U64 R0, R4, R28, R5 ;  /* 0x0000001c04007219 */ /* 0x008fe20000001205 */
[----:B------:R-:W-:Y:S01]  /*7420*/  VIADD R5, R24, 0xffffffff ;  /* 0xffffffff18057836 */ /* 0x000fe20000000000 */
[----:B------:R-:W-:-:S03]  /*7430*/  LOP3.LUT R3, R13, R100, RZ, 0xc0, !PT ;  /* 0x000000640d037212 */ /* 0x000fc600078ec0ff */
[----:B------:R-:W-:Y:S01]  /*7440*/  IMAD.MOV R4, RZ, RZ, -R0 ;  /* 0x000000ffff047224 */ /* 0x000fe200078e0a00 */
[----:B------:R-:W-:Y:S01]  /*7450*/  LOP3.LUT R10, R10, R5, RZ, 0xc0, !PT ;  /* 0x000000050a0a7212 */ /* 0x000fe200078ec0ff */
[----:B------:R-:W-:Y:S02]  /*7460*/  IMAD R0, R96, R0, R3 ;  /* 0x0000000060007224 */ /* 0x000fe400078e0203 */
[----:B0-----:R-:W-:Y:S02]  /*7470*/  IMAD R3, R4, R29, R15 ;  /* 0x0000001d04037224 */ /* 0x001fe400078e020f */
[----:B------:R-:W-:Y:S02]  /*7480*/  @P0 IMAD R25, R21, R14, R20 ;  /* 0x0000000e15190224 */ /* 0x000fe400078e0214 */
[----:B------:R-:W-:Y:S02]  /*7490*/  IMAD R5, R3, R24, R10 ;  /* 0x0000001803057224 */ /* 0x000fe400078e020a */
[----:B------:R-:W-:-:S02]  /*74a0*/  IMAD R0, R0, R30, R25 ;  /* 0x0000001e00007224 */ /* 0x000fc400078e0219 */
[----:B------:R-:W-:-:S03]  /*74b0*/  IMAD.MOV.U32 R4, RZ, RZ, 0x1 ;  /* 0x00000001ff047424 */ /* 0x000fc600078e00ff */
[----:B------:R-:W-:Y:S02]  /*74c0*/  SEL R102, R5, R0, !P0 ;  /* 0x0000000005667207 */ /* 0x000fe40004000000 */
[----:B------:R-:W-:Y:S02]  /*74d0*/  PRMT R3, R4, 0x7610, R3 ;  /* 0x0000761004037816 */ /* 0x000fe40000000003 */
[----:B------:R-:W-:-:S07]  /*74e0*/  SEL R0, R0, R5, !P0 ;  /* 0x0000000500007207 */ /* 0x000fce0004000000 */
.L_x_158:
[----:B------:R-:W-:Y:S01]  /*74f0*/  LOP3.LUT P0, RZ, R3, 0xff, RZ, 0xc0, !PT ;  /* 0x000000ff03ff7812 */ /* 0x000fe2000780c0ff */
[----:B------:R-:W-:-:S12]  /*7500*/  IMAD.MOV.U32 R109, RZ, RZ, R0 ;  /* 0x000000ffff6d7224 */ /* 0x000fd800078e0000 */
[----:B------:R-:W-:Y:S05]  /*7510*/  @P0 BRA `(.L_x_161) ;  /* 0xffffffa0002c0947 */ /* 0x000fea000383ffff */
[----:B------:R-:W-:Y:S05]  /*7520*/  EXIT ;  /* 0x000000000000794d */ /* 0x000fea0003800000 */
.L_x_8:
        /* <DEDUP_REMOVED lines=26> */
.L_x_163:
[----:B------:R-:W0:Y:S01]  /*76d0*/  LDC.64 R30, c[0x0][0x640] ;  /* 0x00019000ff1e7b82 */ /* 0x000e220000000a00 */
[-CC-:B------:R-:W-:Y:S01]  /*76e0*/  SHF.R.U64 R21, R14, R8.reuse, R15.reuse ;  /* 0x000000080e157219 */ /* 0x180fe2000000120f */
[----:B------:R-:W-:Y:S01]  /*76f0*/  IMAD.MOV.U32 R27, RZ, RZ, 0x1 ;  /* 0x00000001ff1b7424 */ /* 0x000fe200078e00ff */
[----:B------:R-:W-:Y:S02]  /*7700*/  SHF.R.U32.HI R7, RZ, R8, R15 ;  /* 0x00000008ff077219 */ /* 0x000fe4000001160f */
[----:B------:R-:W-:-:S03]  /*7710*/  IADD3 R13, P0, RZ, -R21, RZ ;  /* 0x80000015ff0d7210 */ /* 0x000fc60007f1e0ff */
[----:B------:R-:W1:Y:S02]  /*7720*/  LDC R12, c[0x0][0x618] ;  /* 0x00018600ff0c7b82 */ /* 0x000e640000000800 */
[----:B------:R-:W-:Y:S02]  /*7730*/  IMAD.X R7, RZ, RZ, ~R7, P0 ;  /* 0x000000ffff077224 */ /* 0x000fe400000e0e07 */
[----:B------:R-:W-:-:S04]  /*7740*/  IMAD.WIDE.U32 R10, R13, R22, R16 ;  /* 0x000000160d0a7225 */ /* 0x000fc800078e0010 */
[----:B------:R-:W2:Y:S01]  /*7750*/  LDC R14, c[0x0][0x608] ;  /* 0x00018200ff0e7b82 */ /* 0x000ea20000000800 */
[----:B------:R-:W-:-:S04]  /*7760*/  IMAD R8, R7, R22, RZ ;  /* 0x0000001607087224 */ /* 0x000fc800078e02ff */
[----:B------:R-:W-:-:S03]  /*7770*/  IMAD R7, R13, R23, R8 ;  /* 0x000000170d077224 */ /* 0x000fc600078e0208 */
[----:B------:R-:W3:Y:S01]  /*7780*/  LDC R28, c[0x0][0x658] ;  /* 0x00019600ff1c7b82 */ /* 0x000ee20000000800 */
[----:B------:R-:W-:Y:S01]  /*7790*/  IMAD.IADD R7, R11, 0x1, R7 ;  /* 0x000000010b077824 */ /* 0x000fe200078e0207 */
[----:B0-----:R-:W-:Y:S01]  /*77a0*/  ISETP.NE.U32.AND P0, PT, R30, RZ, PT ;  /* 0x000000ff1e00720c */ /* 0x001fe20003f05070 */
[----:B------:R-:W-:-:S03]  /*77b0*/  IMAD.MOV.U32 R11, RZ, RZ, -0x1 ;  /* 0xffffffffff0b7424 */ /* 0x000fc600078e00ff */
        /* <DEDUP_REMOVED lines=8> */
[-C--:B---3--:R-:W-:Y:S02]  /*7840*/  SHF.L.U32 R10, R11, R28.reuse, RZ ;  /* 0x0000001c0b0a7219 */ /* 0x088fe400000006ff */
[--C-:B------:R-:W-:Y:S02]  /*7850*/  SHF.R.U64 R26, R22, R28, R7.reuse ;  /* 0x0000001c161a7219 */ /* 0x100fe40000001207 */
[----:B------:R-:W-:Y:S02]  /*7860*/  LOP3.LUT R29, RZ, R10, RZ, 0x33, !PT ;  /* 0x0000000aff1d7212 */ /* 0x000fe400078e33ff */
[----:B------:R-:W-:Y:S01]  /*7870*/  SHF.R.U32.HI R11, RZ, R28, R7 ;  /* 0x0000001cff0b7219 */ /* 0x000fe20000011607 */
[----:B------:R-:W3:Y:S01]  /*7880*/  LDC R32, c[0x0][0x610] ;  /* 0x00018400ff207b82 */ /* 0x000ee20000000800 */
[----:B------:R-:W-:Y:S01]  /*7890*/  IMAD.MOV.U32 R10, RZ, RZ, R26 ;  /* 0x000000ffff0a7224 */ /* 0x000fe200078e001a */
[----:B------:R-:W-:Y:S06]  /*78a0*/  @!P0 BRA `(.L_x_164) ;  /* 0x0000000000288947 */ /* 0x000fec0003800000 */
        /* <DEDUP_REMOVED lines=10> */
.L_x_164:
[----:B------:R-:W-:Y:S02]  /*7950*/  ISETP.NE.AND P0, PT, R2, 0x1, PT ;  /* 0x000000010200780c */ /* 0x000fe40003f05270 */
[----:B-1----:R-:W-:Y:S01]  /*7960*/  SHF.R.U64 R8, R10, R8, R11 ;  /* 0x000000080a087219 */ /* 0x002fe2000000120b */
[----:B0-----:R-:W-:Y:S01]  /*7970*/  VIADD R11, R23, 0xffffffff ;  /* 0xffffffff170b7836 */ /* 0x001fe20000000000 */
[----:B------:R-:W-:Y:S02]  /*7980*/  SHF.L.U32 R27, R27, R28, RZ ;  /* 0x0000001c1b1b7219 */ /* 0x000fe400000006ff */
[----:B------:R-:W-:Y:S01]  /*7990*/  LOP3.LUT R5, R22, R29, RZ, 0xc0, !PT ;  /* 0x0000001d16057212 */ /* 0x000fe200078ec0ff */
[----:B------:R-:W-:-:S04]  /*79a0*/  IMAD.MOV R7, RZ, RZ, -R8 ;  /* 0x000000ffff077224 */ /* 0x000fc800078e0a08 */
[----:B------:R-:W-:Y:S02]  /*79b0*/  IMAD R5, R27, R8, R5 ;  /* 0x000000081b057224 */ /* 0x000fe400078e0205 */
[----:B------:R-:W-:Y:S01]  /*79c0*/  @P0 IMAD R6, R9, R24, R4 ;  /* 0x0000001809060224 */ /* 0x000fe200078e0204 */
[----:B------:R-:W-:Y:S01]  /*79d0*/  LOP3.LUT R9, R20, R11, RZ, 0xc0, !PT ;  /* 0x0000000b14097212 */ /* 0x000fe200078ec0ff */
[----:B--2---:R-:W-:Y:S02]  /*79e0*/  IMAD R4, R7, R25, R26 ;  /* 0x0000001907047224 */ /* 0x004fe400078e021a */
[----:B---3--:R-:W-:Y:S02]  /*79f0*/  IMAD R6, R5, R32, R6 ;  /* 0x0000002005067224 */ /* 0x008fe400078e0206 */
[----:B------:R-:W-:Y:S02]  /*7a00*/  IMAD R5, R4, R23, R9 ;  /* 0x0000001704057224 */ /* 0x000fe400078e0209 */
[----:B------:R-:W-:-:S02]  /*7a10*/  IMAD.MOV.U32 R8, RZ, RZ, 0x1 ;  /* 0x00000001ff087424 */ /* 0x000fc400078e00ff */
[----:B------:R-:W-:Y:S01]  /*7a20*/  IMAD.MOV.U32 R7, RZ, RZ, R21 ;  /* 0x000000ffff077224 */ /* 0x000fe200078e0015 */
[----:B------:R-:W-:Y:S02]  /*7a30*/  SEL R19, R5, R6, !P0 ;  /* 0x0000000605137207 */ /* 0x000fe40004000000 */
[----:B------:R-:W-:-:S07]  /*7a40*/  SEL R12, R6, R5, !P0 ;  /* 0x00000005060c7207 */ /* 0x000fce0004000000 */
.L_x_162:
[----:B------:R-:W-:-:S08]  /*7a50*/  NOP ;  /* 0x0000000000007918 */ /* 0x000fd00000000000 */
[----:B------:R-:W0:-:S00]  /*7a60*/  USETMAXREG.DEALLOC.CTAPOOL 0x28 ;  /* 0x00000028000079c8 */ /* 0x000e0000080e0500 */
[----:B0-----:R-:W-:-:S13]  /*7a70*/  ISETP.NE.AND P0, PT, R3, RZ, PT ;  /* 0x000000ff0300720c */ /* 0x001fda0003f05270 */
[----:B------:R-:W-:Y:S05]  /*7a80*/  @P0 EXIT ;  /* 0x000000000000094d */ /* 0x000fea0003800000 */
[----:B------:R-:W-:Y:S01]  /*7a90*/  LOP3.LUT P0, RZ, R8, 0xff, RZ, 0xc0, !PT ;  /* 0x000000ff08ff7812 */ /* 0x000fe2000780c0ff */
[----:B------:R-:W-:Y:S02]  /*7aa0*/  IMAD.MOV.U32 R3, RZ, RZ, 0x1 ;  /* 0x00000001ff037424 */ /* 0x000fe400078e00ff */
[----:B------:R-:W-:-:S10]  /*7ab0*/  IMAD.MOV.U32 R13, RZ, RZ, RZ ;  /* 0x000000ffff0d7224 */ /* 0x000fd400078e00ff */
[----:B------:R-:W-:Y:S05]  /*7ac0*/  @!P0 BRA `(.L_x_165) ;  /* 0x0000000c00788947 */ /* 0x000fea0003800000 */
[----:B------:R-:W0:Y:S01]  /*7ad0*/  LDC R3, c[0x0][0x28c] ;  /* 0x0000a300ff037b82 */ /* 0x000e220000000800 */
[----:B------:R-:W-:Y:S01]  /*7ae0*/  ULDC UR5, c[0x0][0x658] ;  /* 0x0001960000057ab9 */ /* 0x000fe20000000800 */
[----:B------:R-:W-:Y:S01]  /*7af0*/  UMOV UR10, 0xffffffff ;  /* 0xffffffff000a7882 */ /* 0x000fe20000000000 */
[----:B------:R-:W-:Y:S01]  /*7b00*/  UMOV UR14, 0x1 ;  /* 0x00000001000e7882 */ /* 0x000fe20000000000 */
[----:B------:R-:W-:Y:S01]  /*7b10*/  USHF.L.U32 UR10, UR10, UR5, URZ ;  /* 0x000000050a0a7299 */ /* 0x000fe2000800063f */
[----:B------:R-:W-:Y:S01]  /*7b20*/  BSSY B0, `(.L_x_165) ;  /* 0x00000d8000007945 */ /* 0x000fe20003800000 */
[----:B------:R-:W-:Y:S01]  /*7b30*/  IMAD.MOV.U32 R11, RZ, RZ, 0x1 ;  /* 0x00000001ff0b7424 */ /* 0x000fe200078e00ff */
[----:B------:R-:W-:Y:S01]  /*7b40*/  LOP3.LUT R10, R18, 0x2, RZ, 0xfc, !PT ;  /* 0x00000002120a7812 */ /* 0x000fe200078efcff */
[----:B------:R-:W1:Y:S01]  /*7b50*/  S2UR UR9, SR_CgaCtaId ;  /* 0x00000000000979c3 */ /* 0x000e620000008800 */
[----:B------:R-:W-:Y:S01]  /*7b60*/  ULOP3.LUT UR13, URZ, UR10, URZ, 0x33, !UPT ;  /* 0x0000000a3f0d7292 */ /* 0x000fe2000f8e333f */
[----:B------:R-:W-:Y:S01]  /*7b70*/  IMAD.MOV.U32 R13, RZ, RZ, RZ ;  /* 0x000000ffff0d7224 */ /* 0x000fe200078e00ff */
[----:B------:R-:W-:Y:S01]  /*7b80*/  ULDC UR4, c[0x0][0x600] ;  /* 0x0001800000047ab9 */ /* 0x000fe20000000800 */
[----:B------:R-:W-:Y:S01]  /*7b90*/  UMOV UR19, 0x11 ;  /* 0x0000001100137882 */ /* 0x000fe20000000000 */
[----:B------:R-:W-:-:S02]  /*7ba0*/  UIADD3 UR4, UR4, -0x1, URZ ;  /* 0xffffffff04047890 */ /* 0x000fc4000fffe03f */
[----:B------:R-:W-:Y:S01]  /*7bb0*/  USHF.L.U32 UR5, UR14, UR5, URZ ;  /* 0x000000050e057299 */ /* 0x000fe2000800063f */
[----:B------:R-:W-:Y:S01]  /*7bc0*/  ULDC.64 UR26, c[0x0][0x198] ;  /* 0x00006600001a7ab9 */ /* 0x000fe20000000a00 */
[----:B0-----:R-:W-:-:S05]  /*7bd0*/  VIADD R3, R3, 0x1f ;  /* 0x0000001f03037836 */ /* 0x001fca0000000000 */
[----:B------:R-:W-:Y:S01]  /*7be0*/  SHF.R.S32.HI R4, RZ, 0x1f, R3 ;  /* 0x0000001fff047819 */ /* 0x000fe20000011403 */
[----:B-1----:R-:W-:-:S03]  /*7bf0*/  USHF.R.U32.HI UR24, URZ, 0x2, UR9 ;  /* 0x000000023f187899 */ /* 0x002fc60008011609 */
[----:B------:R-:W-:Y:S01]  /*7c00*/  LEA.HI R4, R4, R3, RZ, 0x5 ;  /* 0x0000000304047211 */ /* 0x000fe200078f28ff */
[----:B------:R-:W-:Y:S01]  /*7c10*/  ULOP3.LUT UR8, UR9, 0x3, URZ, 0xc0, !UPT ;  /* 0x0000000309087892 */ /* 0x000fe2000f8ec03f */
[----:B------:R-:W-:Y:S01]  /*7c20*/  IMAD.MOV.U32 R3, RZ, RZ, 0x1 ;  /* 0x00000001ff037424 */ /* 0x000fe200078e00ff */
[----:B------:R-:W-:Y:S01]  /*7c30*/  USHF.L.U32 UR6, UR9, 0x4, URZ ;  /* 0x0000000409067899 */ /* 0x000fe2000800063f */
[----:B------:R-:W-:Y:S01]  /*7c40*/  SHF.R.S32.HI R8, RZ, 0x5, R4 ;  /* 0x00000005ff087819 */ /* 0x000fe20000011404 */
[----:B------:R-:W-:Y:S02]  /*7c50*/  USHF.L.U32 UR7, UR9, 0x9, URZ ;  /* 0x0000000909077899 */ /* 0x000fe4000800063f */
[----:B------:R-:W-:Y:S02]  /*7c60*/  ULOP3.LUT UR9, UR9, 0xfffffffc, URZ, 0xc0, !UPT ;  /* 0xfffffffc09097892 */ /* 0x000fe4000f8ec03f */
[----:B------:R-:W-:Y:S01]  /*7c70*/  UISETP.GT.U32.AND UP0, UPT, UR8, 0xffff, UPT ;  /* 0x0000ffff0800788c */ /* 0x000fe2000bf04070 */
[----:B------:R-:W-:Y:S01]  /*7c80*/  VIADD R9, R8, 0x1 ;  /* 0x0000000108097836 */ /* 0x000fe20000000000 */
[----:B------:R-:W-:-:S02]  /*7c90*/  ULOP3.LUT UR11, UR9, 0x1, URZ, 0xfc, !UPT ;  /* 0x00000001090b7892 */ /* 0x000fc4000f8efc3f */
[----:B------:R-:W-:Y:S02]  /*7ca0*/  ULOP3.LUT UR12, UR9, 0x2, URZ, 0xfc, !UPT ;  /* 0x00000002090c7892 */ /* 0x000fe4000f8efc3f */
[----:B------:R-:W-:Y:S02]  /*7cb0*/  USHF.L.U32 UR10, UR14, UR9, URZ ;  /* 0x000000090e0a7299 */ /* 0x000fe4000800063f */
[----:B------:R-:W-:Y:S02]  /*7cc0*/  ULOP3.LUT UR9, UR9, 0x3, URZ, 0xfc, !UPT ;  /* 0x0000000309097892 */ /* 0x000fe4000f8efc3f */
[----:B------:R-:W-:Y:S02]  /*7cd0*/  USHF.L.U32 UR11, UR14, UR11, URZ ;  /* 0x0000000b0e0b7299 */ /* 0x000fe4000800063f */
[----:B------:R-:W-:Y:S02]  /*7ce0*/  USHF.L.U32 UR12, UR14, UR12, URZ ;  /* 0x0000000c0e0c7299 */ /* 0x000fe4000800063f */
[----:B------:R-:W-:-:S02]  /*7cf0*/  USEL UR8, UR8, 0xffff, !UP0 ;  /* 0x0000ffff08087887 */ /* 0x000fc4000c000000 */
[----:B------:R-:W-:Y:S02]  /*7d00*/  USHF.L.U32 UR9, UR14, UR9, URZ ;  /* 0x000000090e097299 */ /* 0x000fe4000800063f */
[----:B------:R-:W-:Y:S02]  /*7d10*/  ULOP3.LUT UR10, UR12, UR10, UR11, 0xfe, !UPT ;  /* 0x0000000a0c0a7292 */ /* 0x000fe4000f8efe0b */
[----:B------:R-:W-:Y:S02]  /*7d20*/  ULOP3.LUT UR8, UR8, 0xffff, URZ, 0xc0, !UPT ;  /* 0x0000ffff08087892 */ /* 0x000fe4000f8ec03f */
[----:B------:R-:W-:Y:S02]  /*7d30*/  ULOP3.LUT UR6, UR6, 0x30, URZ, 0xc0, !UPT ;  /* 0x0000003006067892 */ /* 0x000fe4000f8ec03f */
[----:B------:R-:W-:Y:S02]  /*7d40*/  ULOP3.LUT UR7, UR7, 0x600, URZ, 0xc0, !UPT ;  /* 0x0000060007077892 */ /* 0x000fe4000f8ec03f */
[----:B------:R-:W-:-:S02]  /*7d50*/  ULOP3.LUT UR18, UR10, UR9, URZ, 0xfc, !UPT ;  /* 0x000000090a127292 */ /* 0x000fc4000f8efc3f */
[----:B------:R-:W-:-:S12]  /*7d60*/  USHF.L.U32 UR19, UR19, UR8, URZ ;  /* 0x0000000813137299 */ /* 0x000fd8000800063f */
.L_x_176:
[----:B------:R-:W-:-:S03]  /*7d70*/  UMOV UR8, 0xffffffff ;  /* 0xffffffff00087882 */ /* 0x000fc60000000000 */
[----:B------:R-:W-:Y:S05]  /*7d80*/  BRA.DIV UR8, `(.L_x_166) ;  /* 0x0000001208ac7947 */ /* 0x000fea000b800000 */
[----:B------:R-:W-:-:S13]  /*7d90*/  ELECT P6, URZ, PT ;  /* 0x00000000003f782f */ /* 0x000fda00038c0000 */
.L_x_194:
[----:B------:R-:W0:Y:S01]  /*7da0*/  LDC R4, c[0x0][0x28c] ;  /* 0x0000a300ff047b82 */ /* 0x000e220000000800 */
[----:B------:R-:W-:Y:S01]  /*7db0*/  BSSY B1, `(.L_x_167) ;  /* 0x000003c000017945 */ /* 0x000fe20003800000 */
[----:B0-----:R-:W-:-:S13]  /*7dc0*/  ISETP.LT.OR P6, PT, R4, 0x1, !P6 ;  /* 0x000000010400780c */ /* 0x001fda00077c1670 */
[----:B------:R-:W-:Y:S05]  /*7dd0*/  @P6 BRA `(.L_x_168) ;  /* 0x0000000000e46947 */ /* 0x000fea0003800000 */
[----:B------:R-:W-:Y:S01]  /*7de0*/  LEA R12, R12, UR24, 0x1 ;  /* 0x000000180c0c7c11 */ /* 0x000fe2000f8e08ff */
[----:B------:R-:W-:Y:S01]  /*7df0*/  IMAD.MOV.U32 R20, RZ, RZ, RZ ;  /* 0x000000ffff147224 */ /* 0x000fe200078e00ff */
[----:B------:R-:W-:Y:S01]  /*7e00*/  LEA R19, R19, UR6, 0x6 ;  /* 0x0000000613137c11 */ /* 0x000fe2000f8e30ff */
[----:B------:R-:W-:Y:S02]  /*7e10*/  IMAD.MOV.U32 R4, RZ, RZ, R9 ;  /* 0x000000ffff047224 */ /* 0x000fe400078e0009 */
[----:B------:R-:W-:Y:S02]  /*7e20*/  IMAD.MOV.U32 R5, RZ, RZ, R3 ;  /* 0x000000ffff057224 */ /* 0x000fe400078e0003 */
[----:B------:R-:W-:Y:S02]  /*7e30*/  IMAD.MOV.U32 R6, RZ, RZ, R13 ;  /* 0x000000ffff067224 */ /* 0x000fe400078e000d */
[----:B------:R-:W-:-:S07]  /*7e40*/  IMAD.SHL.U32 R15, R12, 0x80, RZ ;  /* 0x000000800c0f7824 */ /* 0x000fce00078e00ff */
.L_x_171:
[----:B------:R-:W0:Y:S01]  /*7e50*/  S2R R21, SR_CgaCtaId ;  /* 0x0000000000157919 */ /* 0x000e220000008800 */
[----:B------:R-:W-:Y:S02]  /*7e60*/  MOV R12, 0x400 ;  /* 0x00000400000c7802 */ /* 0x000fe40000000f00 */
[----:B------:R-:W-:-:S13]  /*7e70*/  ISETP.NE.AND P1, PT, R0, RZ, PT ;  /* 0x000000ff0000720c */ /* 0x000fda0003f25270 */
[----:B------:R-:W1:Y:S01]  /*7e80*/  @!P1 LDC R14, c[0x0][0x500] ;  /* 0x00014000ff0e9b82 */ /* 0x000e620000000800 */
[----:B0-----:R-:W-:Y:S02]  /*7e90*/  LEA R23, R21, R12, 0x18 ;  /* 0x0000000c15177211 */ /* 0x001fe400078ec0ff */
[----:B------:R-:W-:-:S03]  /*7ea0*/  SHF.L.U32 R12, R5, 0x1f, RZ ;  /* 0x0000001f050c7819 */ /* 0x000fc600000006ff */
[----:B------:R-:W-:-:S04]  /*7eb0*/  IMAD R21, R6, 0x8, R23 ;  /* 0x0000000806157824 */ /* 0x000fc800078e0217 */
[----:B------:R-:W0:Y:S02]  /*7ec0*/  SYNCS.PHASECHK.TRANS64.TRYWAIT P0, [R21+URZ+0x58], R12 ;  /* 0x0000580c150075a7 */ /* 0x000e24000800017f */
[----:B01----:R-:W-:Y:S05]  /*7ed0*/  @!P0 BRA `(.L_x_169) ;  /* 0x0000001000788947 */ /* 0x003fea0003800000 */
.L_x_195:
[----:B0-----:R-:W-:Y:S01]  /*7ee0*/  PRMT R12, R10, 0x9910, RZ ;  /* 0x000099100a0c7816 */ /* 0x001fe200000000ff */
[----:B------:R0:W-:Y:S03]  /*7ef0*/  @!P1 SYNCS.ARRIVE.TRANS64 RZ, [R21+URZ], R14 ;  /* 0x0000000e15ff99a7 */ /* 0x0001e6000800003f */
[----:B------:R-:W-:-:S13]  /*7f00*/  ISETP.NE.AND P0, PT, R12, 0x2, PT ;  /* 0x000000020c00780c */ /* 0x000fda0003f05270 */
[----:B0-----:R-:W-:Y:S05]  /*7f10*/  @P0 BRA `(.L_x_170) ;  /* 0x0000000000040947 */ /* 0x001fea0003800000 */
[----:B------:R-:W-:Y:S01]  /*7f20*/  BPT.TRAP 0x1 ;  /* 0x000000040000795c */ /* 0x000fe20000300000 */
.L_x_170:
[----:B------:R-:W-:Y:S01]  /*7f30*/  LEA R12, R6, UR24, 0x1 ;  /* 0x00000018060c7c11 */ /* 0x000fe2000f8e08ff */
[----:B------:R-:W-:Y:S01]  /*7f40*/  VIADD R4, R4, 0xffffffff ;  /* 0xffffffff04047836 */ /* 0x000fe20000000000 */
[----:B------:R-:W-:Y:S01]  /*7f50*/  R2UR UR22, R15 ;  /* 0x000000000f1672ca */ /* 0x000fe200000e0000 */
[----:B------:R-:W-:Y:S01]  /*7f60*/  UIADD3 UR14, UP0, UR26, 0xf0, URZ ;  /* 0x000000f01a0e7890 */ /* 0x000fe2000ff1e03f */
[----:B------:R-:W-:Y:S01]  /*7f70*/  R2UR UR9, R21 ;  /* 0x00000000150972ca */ /* 0x000fe200000e0000 */
[----:B------:R-:W-:Y:S01]  /*7f80*/  IMAD.SHL.U32 R12, R12, 0x1000, RZ ;  /* 0x000010000c0c7824 */ /* 0x000fe200078e00ff */
[----:B------:R-:W-:Y:S01]  /*7f90*/  R2UR UR10, R20 ;  /* 0x00000000140a72ca */ /* 0x000fe200000e0000 */
[----:B------:R-:W-:Y:S01]  /*7fa0*/  UIADD3 UR28, UP1, UR26, 0x1f0, URZ ;  /* 0x000001f01a1c7890 */ /* 0x000fe2000ff3e03f */
[----:B------:R-:W-:Y:S01]  /*7fb0*/  R2UR UR12, R7 ;  /* 0x00000000070c72ca */ /* 0x000fe200000e0000 */
[--C-:B------:R-:W-:Y:S01]  /*7fc0*/  IMAD R14, R12, 0x2, R23.reuse ;  /* 0x000000020c0e7824 */ /* 0x100fe200078e0217 */
[----:B------:R-:W-:Y:S01]  /*7fd0*/  LEA R12, R6, UR7, 0xb ;  /* 0x00000007060c7c11 */ /* 0x000fe2000f8e58ff */
[----:B------:R-:W-:Y:S01]  /*7fe0*/  UIADD3.X UR15, URZ, UR27, URZ, UP0, !UPT ;  /* 0x0000001b3f0f7290 */ /* 0x000fe200087fe43f */
[----:B------:R-:W-:Y:S01]  /*7ff0*/  R2UR UR23, R19 ;  /* 0x00000000131772ca */ /* 0x000fe200000e0000 */
[----:B------:R-:W-:Y:S01]  /*8000*/  UPRMT UR20, URZ, 0x5410, UR19 ;  /* 0x000054103f147896 */ /* 0x000fe20008000013 */
[----:B------:R-:W-:Y:S01]  /*8010*/  R2UR UR8, R14 ;  /* 0x000000000e0872ca */ /* 0x000fe200000e0000 */
[----:B------:R-:W-:Y:S01]  /*8020*/  IMAD R12, R12, 0x2, R23 ;  /* 0x000000020c0c7824 */ /* 0x000fe200078e0217 */
[----:B------:R-:W-:Y:S01]  /*8030*/  ISETP.GT.AND P1, PT, R4, 0x1, PT ;  /* 0x000000010400780c */ /* 0x000fe20003f24270 */
[----:B------:R-:W-:Y:S01]  /*8040*/  VIADD R6, R6, 0x1 ;  /* 0x0000000106067836 */ /* 0x000fe20000000000 */
[----:B------:R-:W-:Y:S01]  /*8050*/  UPRMT UR25, URZ, 0x5410, UR18 ;  /* 0x000054103f197896 */ /* 0x000fe20008000012 */
[----:B------:R-:W-:Y:S01]  /*8060*/  VIADD R20, R20, 0x20 ;  /* 0x0000002014147836 */ /* 0x000fe20000000000 */
[----:B------:R-:W-:Y:S01]  /*8070*/  R2UR UR11, R12 ;  /* 0x000000000c0b72ca */ /* 0x000fe200000e0000 */
[----:B------:R-:W-:Y:S01]  /*8080*/  UIADD3.X UR29, URZ, UR27, URZ, UP1, !UPT ;  /* 0x0000001b3f1d7290 */ /* 0x000fe20008ffe43f */
[----:B------:R-:W-:Y:S01]  /*8090*/  ISETP.NE.AND P0, PT, R6, 0xb, PT ;  /* 0x0000000b0600780c */ /* 0x000fe20003f05270 */
[----:B------:R-:W-:Y:S01]  /*80a0*/  UMOV UR16, 0x0 ;  /* 0x0000000000107882 */ /* 0x000fe20000000000 */
[----:B------:R-:W-:-:S02]  /*80b0*/  UMOV UR17, 0x10000000 ;  /* 0x1000000000117882 */ /* 0x000fc40000000000 */
[----:B------:R-:W-:Y:S01]  /*80c0*/  SEL R12, RZ, 0x1, P0 ;  /* 0x00000001ff0c7807 */ /* 0x000fe20000000000 */
[----:B------:R-:W-:Y:S01]  /*80d0*/  UIADD3 UR8, UR8, 0x180, URZ ;  /* 0x0000018008087890 */ /* 0x000fe2000fffe03f */
[----:B------:R-:W-:Y:S02]  /*80e0*/  SEL R6, R6, RZ, P0 ;  /* 0x000000ff06067207 */ /* 0x000fe40000000000 */
[----:B------:R-:W-:-:S03]  /*80f0*/  LOP3.LUT R5, R5, R12, RZ, 0x3c, !PT ;  /* 0x0000000c05057212 */ /* 0x000fc600078e3cff */
[----:B------:R-:W-:-:S03]  /*8100*/  UIADD3 UR21, UR11, 0x2c180, URZ ;  /* 0x0002c1800b157890 */ /* 0x000fc6000fffe03f */
[----:B------:R-:W-:Y:S02]  /*8110*/  UMOV UR11, UR22 ;  /* 0x00000016000b7c82 */ /* 0x000fe40008000000 */
[----:B------:R0:W-:Y:S02]  /*8120*/  UTMALDG.3D.MULTICAST [UR8], [UR14], UR20, desc[UR16] ;  /* 0x000010080e0073b4 */ /* 0x0001e40008011814 */
[----:B0-----:R-:W-:Y:S01]  /*8130*/  UMOV UR8, UR21 ;  /* 0x0000001500087c82 */ /* 0x001fe20008000000 */
[----:B------:R-:W-:Y:S02]  /*8140*/  UMOV UR11, UR23 ;  /* 0x00000017000b7c82 */ /* 0x000fe40008000000 */
[----:B------:R0:W-:Y:S02]  /*8150*/  UTMALDG.3D.MULTICAST [UR8], [UR28], UR25, desc[UR16] ;  /* 0x000010081c0073b4 */ /* 0x0001e40008011819 */
[----:B0-----:R-:W-:Y:S05]  /*8160*/  @P1 BRA `(.L_x_171) ;  /* 0xfffffffc00381947 */ /* 0x001fea000383ffff */
.L_x_168:
[----:B------:R-:W-:Y:S05]  /*8170*/  BSYNC B1 ;  /* 0x0000000000017941 */ /* 0x000fea0003800000 */
.L_x_167:
[----:B------:R-:W-:Y:S01]  /*8180*/  LOP3.LUT P1, RZ, R11, 0xff, RZ, 0xc0, !PT ;  /* 0x000000ff0bff7812 */ /* 0x000fe2000782c0ff */
[C---:B------:R-:W-:Y:S01]  /*8190*/  IMAD.IADD R13, R8.reuse, 0x1, R13 ;  /* 0x00000001080d7824 */ /* 0x040fe200078e020d */
[----:B------:R-:W-:Y:S01]  /*81a0*/  ULDC.64 UR8, c[0x0][0x650] ;  /* 0x0001940000087ab9 */ /* 0x000fe20000000a00 */
[C---:B------:R-:W-:Y:S01]  /*81b0*/  ISETP.GE.U32.AND P2, PT, R8.reuse, 0xb, PT ;  /* 0x0000000b0800780c */ /* 0x040fe20003f46070 */
[----:B------:R-:W-:Y:S01]  /*81c0*/  BSSY B1, `(.L_x_172) ;  /* 0x000006b000017945 */ /* 0x000fe20003800000 */
[----:B------:R-:W-:Y:S01]  /*81d0*/  IMAD.MOV.U32 R12, RZ, RZ, -0x1 ;  /* 0xffffffffff0c7424 */ /* 0x000fe200078e00ff */
[----:B------:R-:W-:Y:S01]  /*81e0*/  ISETP.GT.U32.AND P0, PT, R13, 0xa, PT ;  /* 0x0000000a0d00780c */ /* 0x000fe20003f04070 */
[----:B------:R-:W-:Y:S01]  /*81f0*/  IMAD.MOV.U32 R19, RZ, RZ, -0x1 ;  /* 0xffffffffff137424 */ /* 0x000fe200078e00ff */
[----:B------:R-:W-:Y:S01]  /*8200*/  PRMT R11, RZ, 0x7610, R11 ;  /* 0x00007610ff0b7816 */ /* 0x000fe2000000000b */
[----:B------:R-:W-:Y:S01]  /*8210*/  IMAD.MOV.U32 R7, RZ, RZ, -0x1 ;  /* 0xffffffffff077424 */ /* 0x000fe200078e00ff */
[----:B------:R-:W-:-:S03]  /*8220*/  ISETP.LT.U32.AND P0, PT, R8, 0xb, P0 ;  /* 0x0000000b0800780c */ /* 0x000fc60000701070 */
[----:B------:R-:W0:Y:S01]  /*8230*/  @P1 S2R R5, SR_CgaCtaId ;  /* 0x0000000000051919 */ /* 0x000e220000008800 */
[----:B------:R-:W-:-:S04]  /*8240*/  @P1 MOV R4, 0x400 ;  /* 0x0000040000041802 */ /* 0x000fc80000000f00 */
[----:B0-----:R-:W-:Y:S01]  /*8250*/  @P1 LEA R6, R5, R4, 0x18 ;  /* 0x0000000405061211 */ /* 0x001fe200078ec0ff */
[----:B------:R-:W-:Y:S01]  /*8260*/  IMAD.WIDE.U32 R4, R13, -0x45d1745d, RZ ;  /* 0xba2e8ba30d047825 */ /* 0x000fe200078e00ff */
[----:B------:R-:W-:Y:S02]  /*8270*/  SEL R4, RZ, 0x1, !P0 ;  /* 0x00000001ff047807 */ /* 0x000fe40004000000 */
[----:B------:R0:W-:Y:S01]  /*8280*/  @P1 SYNCS.ARRIVE.TRANS64.A1T0 RZ, [R6+URZ+0xc8], RZ ;  /* 0x0000c8ff06ff19a7 */ /* 0x0001e2000810003f */
[----:B------:R-:W-:Y:S02]  /*8290*/  IADD3 R16, P1, R16, UR36, RZ ;  /* 0x0000002410107c10 */ /* 0x000fe4000ff3e0ff */
[----:B------:R-:W-:Y:S02]  /*82a0*/  LOP3.LUT R3, R3, R4, RZ, 0x3c, !PT ;  /* 0x0000000403037212 */ /* 0x000fe400078e3cff */
[----:B------:R-:W-:Y:S02]  /*82b0*/  IADD3.X R17, R17, UR42, RZ, P1, !PT ;  /* 0x0000002a11117c10 */ /* 0x000fe40008ffe4ff */
[----:B------:R-:W-:-:S02]  /*82c0*/  ISETP.GE.U32.AND P0, PT, R16, UR8, PT ;  /* 0x0000000810007c0c */ /* 0x000fc4000bf06070 */
[----:B0-----:R-:W-:Y:S02]  /*82d0*/  SHF.R.U32.HI R6, RZ, 0x3, R5 ;  /* 0x00000003ff067819 */ /* 0x001fe40000011605 */
[----:B------:R-:W-:Y:S02]  /*82e0*/  ISETP.GE.U32.AND.EX P0, PT, R17, UR9, PT, P0 ;  /* 0x0000000911007c0c */ /* 0x000fe4000bf06100 */
[----:B------:R-:W-:Y:S01]  /*82f0*/  @P2 LOP3.LUT R3, R3, 0x1, R6, 0x78, !PT ;  /* 0x0000000103032812 */ /* 0x000fe200078e7806 */
[----:B------:R-:W-:Y:S01]  /*8300*/  IMAD R13, R6, -0xb, R13 ;  /* 0xfffffff5060d7824 */ /* 0x000fe200078e020d */
[----:B------:R-:W-:-:S09]  /*8310*/  PRMT R4, RZ, 0x7610, R4 ;  /* 0x00007610ff047816 */ /* 0x000fd20000000004 */
[----:B------:R-:W-:Y:S05]  /*8320*/  @P0 BRA `(.L_x_173) ;  /* 0x0000000400500947 */ /* 0x000fea0003800000 */
[----:B------:R-:W0:Y:S01]  /*8330*/  S2R R15, SR_CTAID.X ;  /* 0x00000000000f7919 */ /* 0x000e220000002500 */
[----:B------:R-:W-:Y:S01]  /*8340*/  ULDC.64 UR8, c[0x0][0x628] ;  /* 0x00018a0000087ab9 */ /* 0x000fe20000000a00 */
[----:B------:R-:W1:Y:S01]  /*8350*/  LDC R20, c[0x0][0x144] ;  /* 0x00005100ff147b82 */ /* 0x000e620000000800 */
[----:B------:R-:W-:Y:S01]  /*8360*/  ISETP.NE.U32.AND P0, PT, RZ, UR8, PT ;  /* 0x00000008ff007c0c */ /* 0x000fe2000bf05070 */
[----:B------:R-:W2:Y:S01]  /*8370*/  S2R R12, SR_CTAID.Y ;  /* 0x00000000000c7919 */ /* 0x000ea20000002600 */
[----:B------:R-:W-:Y:S01]  /*8380*/  ULDC UR10, c[0x0][0x150] ;  /* 0x00005400000a7ab9 */ /* 0x000fe20000000800 */
[----:B------:R-:W-:Y:S01]  /*8390*/  ULDC UR11, c[0x0][0x630] ;  /* 0x00018c00000b7ab9 */ /* 0x000fe20000000800 */
[----:B------:R-:W-:Y:S01]  /*83a0*/  ISETP.NE.AND.EX P0, PT, RZ, UR9, PT, P0 ;  /* 0x00000009ff007c0c */ /* 0x000fe2000bf05300 */
[----:B------:R-:W-:Y:S01]  /*83b0*/  IMAD.MOV.U32 R4, RZ, RZ, R16 ;  /* 0x000000ffff047224 */ /* 0x000fe200078e0010 */
[----:B0-----:R-:W-:-:S05]  /*83c0*/  I2FP.F32.U32 R5, R15 ;  /* 0x0000000f00057245 */ /* 0x001fca0000201000 */
[----:B------:R-:W-:Y:S01]  /*83d0*/  FMUL R21, R5, UR10 ;  /* 0x0000000a05157c20 */ /* 0x000fe20008400000 */
[----:B------:R-:W-:-:S05]  /*83e0*/  IMAD.MOV.U32 R5, RZ, RZ, R17 ;  /* 0x000000ffff057224 */ /* 0x000fca00078e0011 */
[----:B--2---:R-:W-:Y:S05]  /*83f0*/  @!P0 BRA `(.L_x_174) ;  /* 0x0000000000288947 */ /* 0x004fea0003800000 */
[----:B------:R-:W-:Y:S02]  /*8400*/  ULDC UR10, c[0x0][0x634] ;  /* 0x00018d00000a7ab9 */ /* 0x000fe40000000800 */
[----:B------:R-:W-:-:S05]  /*8410*/  IADD3 R5, P0, R16, UR10, RZ ;  /* 0x0000000a10057c10 */ /* 0x000fca000ff1e0ff */
[----:B------:R-:W-:-:S04]  /*8420*/  IMAD.X R19, RZ, RZ, R17, P0 ;  /* 0x000000ffff137224 */ /* 0x000fc800000e0611 */
[----:B------:R-:W-:-:S04]  /*8430*/  IMAD.WIDE.U32 R6, R19, UR8, RZ ;  /* 0x0000000813067c25 */ /* 0x000fc8000f8e00ff */
[----:B------:R-:W-:-:S04]  /*8440*/  IMAD.WIDE.U32 R6, P0, R5, UR9, R6 ;  /* 0x0000000905067c25 */ /* 0x000fc8000f800006 */
[----:B------:R-:W-:-:S04]  /*8450*/  IMAD.WIDE.U32 R4, R5, UR8, RZ ;  /* 0x0000000805047c25 */ /* 0x000fc8000f8e00ff */
[----:B------:R-:W-:Y:S01]  /*8460*/  IMAD.MOV.U32 R4, RZ, RZ, R7 ;  /* 0x000000ffff047224 */ /* 0x000fe200078e0007 */
[----:B------:R-:W-:Y:S01]  /*8470*/  IADD3 RZ, P1, R5, R6, RZ ;  /* 0x0000000605ff7210 */ /* 0x000fe20007f3e0ff */
[----:B------:R-:W-:-:S04]  /*8480*/  IMAD.X R5, RZ, RZ, RZ, P0 ;  /* 0x000000ffff057224 */ /* 0x000fc800000e06ff */
[----:B------:R-:W-:-:S08]  /*8490*/  IMAD.WIDE.U32.X R4, R19, UR9, R4, P1 ;  /* 0x0000000913047c25 */ /* 0x000fd000088e0404 */
.L_x_174:
[--C-:B------:R-:W-:Y:S01]  /*84a0*/  SHF.R.U64 R14, R4, UR11, R5.reuse ;  /* 0x0000000b040e7c19 */ /* 0x100fe20008001205 */
[----:B------:R-:W0:Y:S01]  /*84b0*/  F2I.U32.TRUNC.NTZ R21, R21 ;  /* 0x0000001500157305 */ /* 0x000e22000020f000 */
[----:B------:R-:W-:Y:S01]  /*84c0*/  SHF.R.U32.HI R4, RZ, UR11, R5 ;  /* 0x0000000bff047c19 */ /* 0x000fe20008011605 */
[----:B------:R-:W-:Y:S01]  /*84d0*/  ULDC.64 UR8, c[0x0][0x620] ;  /* 0x0001880000087ab9 */ /* 0x000fe20000000a00 */
[----:B------:R-:W-:Y:S01]  /*84e0*/  IADD3 R7, P0, RZ, -R14, RZ ;  /* 0x8000000eff077210 */ /* 0x000fe20007f1e0ff */
[----:B------:R-:W-:-:S04]  /*84f0*/  ULDC.64 UR10, c[0x0][0x640] ;  /* 0x00019000000a7ab9 */ /* 0x000fc80000000a00 */
[----:B------:R-:W-:Y:S01]  /*8500*/  IMAD.X R4, RZ, RZ, ~R4, P0 ;  /* 0x000000ffff047224 */ /* 0x000fe200000e0e04 */
[----:B------:R-:W-:-:S03]  /*8510*/  ISETP.NE.U32.AND P0, PT, RZ, UR10, PT ;  /* 0x0000000aff007c0c */ /* 0x000fc6000bf05070 */
[----:B------:R-:W-:Y:S01]  /*8520*/  IMAD R6, R4, UR8, RZ ;  /* 0x0000000804067c24 */ /* 0x000fe2000f8e02ff */
[----:B------:R-:W-:Y:S01]  /*8530*/  ISETP.NE.AND.EX P0, PT, RZ, UR11, PT, P0 ;  /* 0x0000000bff007c0c */ /* 0x000fe2000bf05300 */
[----:B------:R-:W-:Y:S01]  /*8540*/  IMAD.WIDE.U32 R4, R7, UR8, R16 ;  /* 0x0000000807047c25 */ /* 0x000fe2000f8e0010 */
[----:B------:R-:W-:-:S03]  /*8550*/  ULDC UR8, c[0x0][0x618] ;  /* 0x0001860000087ab9 */ /* 0x000fc60000000800 */
[----:B------:R-:W-:Y:S01]  /*8560*/  IMAD R7, R7, UR9, R6 ;  /* 0x0000000907077c24 */ /* 0x000fe2000f8e0206 */
[----:B------:R-:W-:Y:S01]  /*8570*/  ULDC UR9, c[0x0][0x154] ;  /* 0x0000550000097ab9 */ /* 0x000fe20000000800 */
[----:B0-----:R-:W-:Y:S02]  /*8580*/  IMAD.MOV R6, RZ, RZ, -R21 ;  /* 0x000000ffff067224 */ /* 0x001fe400078e0a15 */
[----:B------:R-:W0:Y:S01]  /*8590*/  LDC R21, c[0x0][0x148] ;  /* 0x00005200ff157b82 */ /* 0x000e220000000800 */
[----:B------:R-:W-:Y:S02]  /*85a0*/  IMAD.IADD R5, R5, 0x1, R7 ;  /* 0x0000000105057824 */ /* 0x000fe400078e0207 */
[----:B-1----:R-:W-:Y:S01]  /*85b0*/  IMAD R15, R20, R6, R15 ;  /* 0x00000006140f7224 */ /* 0x002fe200078e020f */
[----:B------:R-:W-:Y:S02]  /*85c0*/  I2FP.F32.U32 R6, R12 ;  /* 0x0000000c00067245 */ /* 0x000fe40000201000 */
[----:B------:R-:W-:-:S02]  /*85d0*/  SHF.R.U64 R19, R4, UR8, R5 ;  /* 0x0000000804137c19 */ /* 0x000fc40008001205 */
[----:B------:R-:W-:Y:S01]  /*85e0*/  SHF.R.U32.HI R4, RZ, UR8, R5 ;  /* 0x00000008ff047c19 */ /* 0x000fe20008011605 */
[----:B------:R-:W-:Y:S01]  /*85f0*/  FMUL R6, R6, UR9 ;  /* 0x0000000906067c20 */ /* 0x000fe20008400000 */
[----:B------:R-:W-:Y:S02]  /*8600*/  ULDC UR8, c[0x0][0x608] ;  /* 0x0001820000087ab9 */ /* 0x000fe40000000800 */
[--C-:B------:R-:W-:Y:S01]  /*8610*/  SHF.R.U64 R22, R19, UR8, R4.reuse ;  /* 0x0000000813167c19 */ /* 0x100fe20008001204 */
[----:B------:R1:W2:Y:S01]  /*8620*/  F2I.U32.TRUNC.NTZ R24, R6 ;  /* 0x0000000600187305 */ /* 0x0002a2000020f000 */
[----:B------:R-:W-:Y:S01]  /*8630*/  SHF.R.U32.HI R5, RZ, UR8, R4 ;  /* 0x00000008ff057c19 */ /* 0x000fe20008011604 */
[----:B------:R-:W-:-:S03]  /*8640*/  ULDC UR8, c[0x0][0x658] ;  /* 0x0001960000087ab9 */ /* 0x000fc60000000800 */
[--C-:B------:R-:W-:Y:S02]  /*8650*/  SHF.R.U64 R20, R22, UR8, R5.reuse ;  /* 0x0000000816147c19 */ /* 0x100fe40008001205 */
[----:B------:R-:W-:-:S03]  /*8660*/  SHF.R.U32.HI R23, RZ, UR8, R5 ;  /* 0x00000008ff177c19 */ /* 0x000fc60008011605 */
[----:B------:R-:W-:Y:S02]  /*8670*/  IMAD.MOV.U32 R4, RZ, RZ, R20 ;  /* 0x000000ffff047224 */ /* 0x000fe400078e0014 */
[----:B------:R-:W-:Y:S01]  /*8680*/  IMAD.MOV.U32 R5, RZ, RZ, R23 ;  /* 0x000000ffff057224 */ /* 0x000fe200078e0017 */
[----:B-1----:R-:W-:Y:S06]  /*8690*/  @!P0 BRA `(.L_x_175) ;  /* 0x0000000000288947 */ /* 0x002fec0003800000 */
        /* <DEDUP_REMOVED lines=10> */
.L_x_175:
[----:B------:R-:W-:Y:S01]  /*8740*/  ISETP.NE.AND P0, PT, R2, 0x1, PT ;  /* 0x000000010200780c */ /* 0x000fe20003f05270 */
[----:B------:R-:W-:Y:S01]  /*8750*/  ULDC UR8, c[0x0][0x648] ;  /* 0x0001920000087ab9 */ /* 0x000fe20000000800 */
[----:B------:R-:W-:Y:S01]  /*8760*/  LOP3.LUT R22, R22, UR13, RZ, 0xc0, !PT ;  /* 0x0000000d16167c12 */ /* 0x000fe2000f8ec0ff */
[----:B--2---:R-:W-:Y:S01]  /*8770*/  IMAD.MOV R24, RZ, RZ, -R24 ;  /* 0x000000ffff187224 */ /* 0x004fe200078e0a18 */
[----:B------:R-:W-:Y:S01]  /*8780*/  SHF.R.U64 R5, R4, UR8, R5 ;  /* 0x0000000804057c19 */ /* 0x000fe20008001205 */
[----:B------:R-:W-:Y:S01]  /*8790*/  ULDC UR8, c[0x0][0x638] ;  /* 0x00018e0000087ab9 */ /* 0x000fe20000000800 */
[----:B------:R-:W-:Y:S01]  /*87a0*/  LOP3.LUT R19, R19, UR4, RZ, 0xc0, !PT ;  /* 0x0000000413137c12 */ /* 0x000fe2000f8ec0ff */
[----:B------:R-:W-:Y:S01]  /*87b0*/  ULDC UR9, c[0x0][0x610] ;  /* 0x0001840000097ab9 */ /* 0x000fe20000000800 */
[----:B------:R-:W-:Y:S02]  /*87c0*/  IMAD.MOV.U32 R4, RZ, RZ, 0x1 ;  /* 0x00000001ff047424 */ /* 0x000fe400078e00ff */
[----:B------:R-:W-:-:S02]  /*87d0*/  IMAD.MOV R7, RZ, RZ, -R5 ;  /* 0x000000ffff077224 */ /* 0x000fc400078e0a05 */
[----:B------:R-:W-:Y:S02]  /*87e0*/  IMAD R22, R5, UR5, R22 ;  /* 0x0000000505167c24 */ /* 0x000fe4000f8e0216 */
[----:B0-----:R-:W-:Y:S02]  /*87f0*/  @P0 IMAD R15, R21, R24, R12 ;  /* 0x00000018150f0224 */ /* 0x001fe400078e020c */
[----:B------:R-:W-:Y:S01]  /*8800*/  IMAD R20, R7, UR8, R20 ;  /* 0x0000000807147c24 */ /* 0x000fe2000f8e0214 */
[----:B------:R-:W-:Y:S01]  /*8810*/  ULDC UR8, c[0x0][0x600] ;  /* 0x0001800000087ab9 */ /* 0x000fe20000000800 */
[----:B------:R-:W-:Y:S02]  /*8820*/  IMAD R15, R22, UR9, R15 ;  /* 0x00000009160f7c24 */ /* 0x000fe4000f8e020f */
[----:B------:R-:W-:Y:S02]  /*8830*/  IMAD R20, R20, UR8, R19 ;  /* 0x0000000814147c24 */ /* 0x000fe4000f8e0213 */
[----:B------:R-:W-:-:S03]  /*8840*/  IMAD.MOV.U32 R7, RZ, RZ, R14 ;  /* 0x000000ffff077224 */ /* 0x000fc600078e000e */
[----:B------:R-:W-:Y:S02]  /*8850*/  SEL R19, R20, R15, !P0 ;  /* 0x0000000f14137207 */ /* 0x000fe40004000000 */
[----:B------:R-:W-:-:S07]  /*8860*/  SEL R12, R15, R20, !P0 ;  /* 0x000000140f0c7207 */ /* 0x000fce0004000000 */
.L_x_173:
[----:B------:R-:W-:Y:S05]  /*8870*/  BSYNC B1 ;  /* 0x0000000000017941 */ /* 0x000fea0003800000 */
.L_x_172:
[----:B------:R-:W-:-:S13]  /*8880*/  LOP3.LUT P0, RZ, R4, 0xff, RZ, 0xc0, !PT ;  /* 0x000000ff04ff7812 */ /* 0x000fda000780c0ff */
[----:B------:R-:W-:Y:S05]  /*8890*/  @P0 BRA `(.L_x_176) ;  /* 0xfffffff400340947 */ /* 0x000fea000383ffff */
[----:B------:R-:W-:Y:S05]  /*88a0*/  BSYNC B0 ;  /* 0x0000000000007941 */ /* 0x000fea0003800000 */
.L_x_165:
[----:B------:R-:W-:-:S03]  /*88b0*/  UMOV UR8, 0xffffffff ;  /* 0xffffffff00087882 */ /* 0x000fc60000000000 */
[----:B------:R-:W-:Y:S05]  /*88c0*/  BRA.DIV UR8, `(.L_x_177) ;  /* 0x0000000a08107947 */ /* 0x000fea000b800000 */
[----:B------:R-:W-:-:S13]  /*88d0*/  ELECT P6, URZ, PT ;  /* 0x00000000003f782f */ /* 0x000fda00038c0000 */
.L_x_198:
[----:B------:R-:W-:Y:S04]  /*88e0*/  BSSY B0, `(.L_x_178) ;  /* 0x000006a000007945 */ /* 0x000fe80003800000 */
[----:B------:R-:W-:Y:S05]  /*88f0*/  @!P6 BRA `(.L_x_179) ;  /* 0x0000000400a0e947 */ /* 0x000fea0003800000 */
[----:B------:R-:W-:-:S04]  /*8900*/  LOP3.LUT R18, R18, 0x2, RZ, 0xfc, !PT ;  /* 0x0000000212127812 */ /* 0x000fc800078efcff */
[----:B------:R-:W-:-:S13]  /*8910*/  ISETP.NE.AND P0, PT, R18, 0x3, PT ;  /* 0x000000031200780c */ /* 0x000fda0003f05270 */
[----:B------:R-:W-:Y:S05]  /*8920*/  @!P0 BRA `(.L_x_180) ;  /* 0x0000000000048947 */ /* 0x000fea0003800000 */
[----:B------:R-:W-:Y:S01]  /*8930*/  BPT.TRAP 0x1 ;  /* 0x000000040000795c */ /* 0x000fe20000300000 */
.L_x_180:
[----:B------:R-:W0:Y:S01]  /*8940*/  S2R R5, SR_CgaCtaId ;  /* 0x0000000000057919 */ /* 0x000e220000008800 */
[----:B------:R-:W-:Y:S02]  /*8950*/  MOV R0, 0x400 ;  /* 0x0000040000007802 */ /* 0x000fe40000000f00 */
[----:B------:R-:W-:Y:S02]  /*8960*/  SHF.L.U32 R4, R3, 0x1f, RZ ;  /* 0x0000001f03047819 */ /* 0x000fe400000006ff */
[----:B0-----:R-:W-:-:S05]  /*8970*/  LEA R0, R5, R0, 0x18 ;  /* 0x0000000005007211 */ /* 0x001fca00078ec0ff */
[----:B------:R-:W-:-:S04]  /*8980*/  VIADD R0, R0, 0x58 ;  /* 0x0000005800007836 */ /* 0x000fc80000000000 */
[C---:B------:R-:W-:Y:S02]  /*8990*/  IMAD R7, R13.reuse, 0x8, R0 ;  /* 0x000000080d077824 */ /* 0x040fe400078e0200 */
[----:B------:R-:W-:Y:S02]  /*89a0*/  VIADD R13, R13, 0x1 ;  /* 0x000000010d0d7836 */ /* 0x000fe40000000000 */
[----:B------:R-:W0:Y:S03]  /*89b0*/  SYNCS.PHASECHK.TRANS64.TRYWAIT P0, [R7+URZ], R4 ;  /* 0x00000004070075a7 */ /* 0x000e26000800017f */
[----:B------:R-:W-:-:S04]  /*89c0*/  ISETP.NE.AND P1, PT, R13, 0xb, PT ;  /* 0x0000000b0d00780c */ /* 0x000fc80003f25270 */
[----:B------:R-:W-:Y:S02]  /*89d0*/  SEL R2, RZ, 0x1, P1 ;  /* 0x00000001ff027807 */ /* 0x000fe40000800000 */
[----:B------:R-:W-:Y:S02]  /*89e0*/  SEL R13, R13, RZ, P1 ;  /* 0x000000ff0d0d7207 */ /* 0x000fe40000800000 */
[----:B------:R-:W-:-:S03]  /*89f0*/  LOP3.LUT R6, R3, R2, RZ, 0x3c, !PT ;  /* 0x0000000203067212 */ /* 0x000fc600078e3cff */
[----:B------:R-:W-:Y:S01]  /*8a00*/  IMAD R8, R13, 0x8, R0 ;  /* 0x000000080d087824 */ /* 0x000fe200078e0200 */
[----:B------:R-:W-:Y:S01]  /*8a10*/  SHF.L.U32 R5, R6, 0x1f, RZ ;  /* 0x0000001f06057819 */ /* 0x000fe200000006ff */
[----:B0-----:R-:W-:Y:S06]  /*8a20*/  @!P0 BRA `(.L_x_181) ;  /* 0x0000000400d88947 */ /* 0x001fec0003800000 */
.L_x_199:
[----:B------:R-:W1:Y:S01]  /*8a30*/  SYNCS.PHASECHK.TRANS64.TRYWAIT P0, [R8+URZ], R5 ;  /* 0x00000005080075a7 */ /* 0x000e62000800017f */
[----:B------:R-:W-:-:S05]  /*8a40*/  VIADD R2, R13, 0x1 ;  /* 0x000000010d027836 */ /* 0x000fca0000000000 */
[----:B------:R-:W-:-:S04]  /*8a50*/  ISETP.NE.AND P1, PT, R2, 0xb, PT ;  /* 0x0000000b0200780c */ /* 0x000fc80003f25270 */
[----:B------:R-:W-:Y:S02]  /*8a60*/  SEL R3, RZ, 0x1, P1 ;  /* 0x00000001ff037807 */ /* 0x000fe40000800000 */
[----:B0-----:R-:W-:Y:S02]  /*8a70*/  SEL R7, R2, RZ, P1 ;  /* 0x000000ff02077207 */ /* 0x001fe40000800000 */
[----:B------:R-:W-:-:S03]  /*8a80*/  LOP3.LUT R6, R6, R3, RZ, 0x3c, !PT ;  /* 0x0000000306067212 */ /* 0x000fc600078e3cff */
[----:B------:R-:W-:Y:S01]  /*8a90*/  IMAD R9, R7, 0x8, R0 ;  /* 0x0000000807097824 */ /* 0x000fe200078e0200 */
[----:B------:R-:W-:Y:S01]  /*8aa0*/  SHF.L.U32 R4, R6, 0x1f, RZ ;  /* 0x0000001f06047819 */ /* 0x000fe200000006ff */
[----:B-1----:R-:W-:Y:S06]  /*8ab0*/  @!P0 BRA `(.L_x_182) ;  /* 0x0000000400c88947 */ /* 0x002fec0003800000 */
.L_x_200:
[----:B------:R-:W1:Y:S01]  /*8ac0*/  SYNCS.PHASECHK.TRANS64.TRYWAIT P0, [R9+URZ], R4 ;  /* 0x00000004090075a7 */ /* 0x000e62000800017f */
[----:B------:R-:W-:-:S05]  /*8ad0*/  VIADD R2, R7, 0x1 ;  /* 0x0000000107027836 */ /* 0x000fca0000000000 */
[----:B------:R-:W-:-:S04]  /*8ae0*/  ISETP.NE.AND P1, PT, R2, 0xb, PT ;  /* 0x0000000b0200780c */ /* 0x000fc80003f25270 */
[----:B------:R-:W-:Y:S02]  /*8af0*/  SEL R3, RZ, 0x1, P1 ;  /* 0x00000001ff037807 */ /* 0x000fe40000800000 */
[----:B------:R-:W-:Y:S02]  /*8b00*/  SEL R7, R2, RZ, P1 ;  /* 0x000000ff02077207 */ /* 0x000fe40000800000 */
[----:B------:R-:W-:-:S03]  /*8b10*/  LOP3.LUT R6, R6, R3, RZ, 0x3c, !PT ;  /* 0x0000000306067212 */ /* 0x000fc600078e3cff */
[----:B0-----:R-:W-:Y:S01]  /*8b20*/  IMAD R8, R7, 0x8, R0 ;  /* 0x0000000807087824 */ /* 0x001fe200078e0200 */
[----:B------:R-:W-:Y:S01]  /*8b30*/  SHF.L.U32 R5, R6, 0x1f, RZ ;  /* 0x0000001f06057819 */ /* 0x000fe200000006ff */
[----:B-1----:R-:W-:Y:S06]  /*8b40*/  @!P0 BRA `(.L_x_183) ;  /* 0x0000000400b88947 */ /* 0x002fec0003800000 */
.L_x_201:
        /* <DEDUP_REMOVED lines=9> */
.L_x_202:
        /* <DEDUP_REMOVED lines=9> */
.L_x_203:
        /* <DEDUP_REMOVED lines=9> */
.L_x_204:
        /* <DEDUP_REMOVED lines=9> */
.L_x_205:
        /* <DEDUP_REMOVED lines=9> */
.L_x_206:
[----:B------:R-:W1:Y:S01]  /*8e20*/  SYNCS.PHASECHK.TRANS64.TRYWAIT P0, [R9+URZ], R4 ;  /* 0x00000004090075a7 */ /* 0x000e62000800017f */
[----:B------:R-:W-:-:S05]  /*8e30*/  VIADD R2, R7, 0x1 ;  /* 0x0000000107027836 */ /* 0x000fca0000000000 */
[----:B------:R-:W-:-:S04]  /*8e40*/  ISETP.NE.AND P1, PT, R2, 0xb, PT ;  /* 0x0000000b0200780c */ /* 0x000fc80003f25270 */
[----:B------:R-:W-:Y:S02]  /*8e50*/  SEL R3, RZ, 0x1, P1 ;  /* 0x00000001ff037807 */ /* 0x000fe40000800000 */
[----:B------:R-:W-:Y:S02]  /*8e60*/  SEL R7, R2, RZ, P1 ;  /* 0x000000ff02077207 */ /* 0x000fe40000800000 */
[----:B------:R-:W-:-:S03]  /*8e70*/  LOP3.LUT R11, R6, R3, RZ, 0x3c, !PT ;  /* 0x00000003060b7212 */ /* 0x000fc600078e3cff */
[----:B------:R-:W-:Y:S01]  /*8e80*/  IMAD R6, R7, 0x8, R0 ;  /* 0x0000000807067824 */ /* 0x000fe200078e0200 */
[----:B0-----:R-:W-:Y:S01]  /*8e90*/  SHF.L.U32 R5, R11, 0x1f, RZ ;  /* 0x0000001f0b057819 */ /* 0x001fe200000006ff */
[----:B-1----:R-:W-:Y:S06]  /*8ea0*/  @!P0 BRA `(.L_x_189) ;  /* 0x0000000400588947 */ /* 0x002fec0003800000 */
.L_x_207:
[----:B------:R-:W1:Y:S01]  /*8eb0*/  SYNCS.PHASECHK.TRANS64.TRYWAIT P0, [R6+URZ], R5 ;  /* 0x00000005060075a7 */ /* 0x000e62000800017f */
[----:B------:R-:W-:-:S05]  /*8ec0*/  VIADD R2, R7, 0x1 ;  /* 0x0000000107027836 */ /* 0x000fca0000000000 */
[----:B------:R-:W-:-:S04]  /*8ed0*/  ISETP.NE.AND P1, PT, R2, 0xb, PT ;  /* 0x0000000b0200780c */ /* 0x000fc80003f25270 */
[----:B0-----:R-:W-:Y:S02]  /*8ee0*/  SEL R4, RZ, 0x1, P1 ;  /* 0x00000001ff047807 */ /* 0x001fe40000800000 */
[----:B------:R-:W-:Y:S02]  /*8ef0*/  SEL R3, R2, RZ, P1 ;  /* 0x000000ff02037207 */ /* 0x000fe40000800000 */
[----:B------:R-:W-:Y:S01]  /*8f00*/  LOP3.LUT R4, R11, R4, RZ, 0x3c, !PT ;  /* 0x000000040b047212 */ /* 0x000fe200078e3cff */
[----:B-1----:R-:W-:Y:S06]  /*8f10*/  @!P0 BRA `(.L_x_190) ;  /* 0x0000000400508947 */ /* 0x002fec0003800000 */
.L_x_208:
[----:B------:R-:W-:Y:S01]  /*8f20*/  IMAD R3, R3, 0x8, R0 ;  /* 0x0000000803037824 */ /* 0x000fe200078e0200 */
[----:B------:R-:W-:-:S07]  /*8f30*/  SHF.L.U32 R0, R4, 0x1f, RZ ;  /* 0x0000001f04007819 */ /* 0x000fce00000006ff */
.L_x_191:
[----:B-1----:R1:W2:Y:S02]  /*8f40*/  SYNCS.PHASECHK.TRANS64.TRYWAIT P0, [R3+URZ], R0 ;  /* 0x00000000030075a7 */ /* 0x0022a4000800017f */
[----:B--2---:R-:W-:Y:S05]  /*8f50*/  @!P0 NANOSLEEP.SYNCS 0x989680 ;  /* 0x009896800000895d */ /* 0x004fea0003900000 */
[----:B------:R-:W2:Y:S02]  /*8f60*/  @!P0 SYNCS.PHASECHK.TRANS64 P0, [R3+URZ], R0 ;  /* 0x00000000030085a7 */ /* 0x000ea4000800007f */
[----:B--2---:R-:W-:Y:S05]  /*8f70*/  @!P0 BRA `(.L_x_191) ;  /* 0xfffffffc00f08947 */ /* 0x004fea000383ffff */
.L_x_179:
[----:B------:R-:W-:Y:S05]  /*8f80*/  BSYNC B0 ;  /* 0x0000000000007941 */ /* 0x000fea0003800000 */
.L_x_178:
[----:B------:R-:W-:Y:S05]  /*8f90*/  EXIT ;  /* 0x000000000000794d */ /* 0x000fea0003800000 */
.L_x_22:
[----:B-1----:R1:W2:Y:S02]  /*8fa0*/  SYNCS.PHASECHK.TRANS64.TRYWAIT P1, [R3+URZ], R0 ;  /* 0x00000000030075a7 */ /* 0x0022a4000802017f */
[----:B--2---:R-:W-:Y:S05]  /*8fb0*/  @!P1 NANOSLEEP.SYNCS 0x989680 ;  /* 0x009896800000995d */ /* 0x004fea0003900000 */
[----:B------:R-:W2:Y:S02]  /*8fc0*/  @!P1 SYNCS.PHASECHK.TRANS64 P1, [R3+URZ], R0 ;  /* 0x00000000030095a7 */ /* 0x000ea4000802007f */
[----:B--2---:R-:W-:Y:S05]  /*8fd0*/  @!P1 BRA `(.L_x_22) ;  /* 0xfffffffc00f09947 */ /* 0x004fea000383ffff */
[----:B------:R-:W-:Y:S05]  /*8fe0*/  BRA `(.L_x_21) ;  /* 0xffffff8800447947 */ /* 0x000fea000383ffff */
.L_x_27:
[----:B-1----:R1:W2:Y:S02]  /*8ff0*/  SYNCS.PHASECHK.TRANS64.TRYWAIT P1, [R5+URZ], R4 ;  /* 0x00000004050075a7 */ /* 0x0022a4000802017f */
[----:B--2---:R-:W-:Y:S05]  /*9000*/  @!P1 NANOSLEEP.SYNCS 0x989680 ;  /* 0x009896800000995d */ /* 0x004fea0003900000 */
[----:B------:R-:W2:Y:S02]  /*9010*/  @!P1 SYNCS.PHASECHK.TRANS64 P1, [R5+URZ], R4 ;  /* 0x00000004050095a7 */ /* 0x000ea4000802007f */
[----:B--2---:R-:W-:Y:S05]  /*9020*/  @!P1 BRA `(.L_x_27) ;  /* 0xfffffffc00f09947 */ /* 0x004fea000383ffff */
[----:B------:R-:W-:Y:S05]  /*9030*/  BRA `(.L_x_26) ;  /* 0xffffff8c00187947 */ /* 0x000fea000383ffff */
.L_x_166:
[----:B------:R-:W-:Y:S01]  /*9040*/  BSSY B1, `(.L_x_192) ;  /* 0x0000006000017945 */ /* 0x000fe20003800000 */
[----:B------:R-:W-:-:S07]  /*9050*/  IMAD.MOV.U32 R15, RZ, RZ, -0x1 ;  /* 0xffffffffff0f7424 */ /* 0x000fce00078e00ff */
[----:B------:R-:W-:Y:S05]  /*9060*/  WARPSYNC.COLLECTIVE R15, `(.L_x_193) ;  /* 0x000000000f0c7348 */ /* 0x000fea0003c00000 */
[----:B------:R-:W-:Y:S02]  /*9070*/  ELECT P6, UR62, PT ;  /* 0x00000000003e782f */ /* 0x000fe400038c0000 */
[----:B------:R-:W-:Y:S01]  /*9080*/  MOV R14, UR62 ;  /* 0x0000003e000e7c02 */ /* 0x000fe20008000f00 */
[----:B------:R-:W-:Y:S10]  /*9090*/  ENDCOLLECTIVE ;  /* 0x000000000000791b */ /* 0x000ff40003800000 */
.L_x_193:
[----:B------:R-:W-:Y:S05]  /*90a0*/  BSYNC B1 ;  /* 0x0000000000017941 */ /* 0x000fea0003800000 */
.L_x_192:
[----:B------:R-:W-:Y:S05]  /*90b0*/  BRA `(.L_x_194) ;  /* 0xffffffec00387947 */ /* 0x000fea000383ffff */
.L_x_169:
[----:B0-----:R0:W1:Y:S02]  /*90c0*/  SYNCS.PHASECHK.TRANS64.TRYWAIT P0, [R21+URZ+0x58], R12 ;  /* 0x0000580c150075a7 */ /* 0x001064000800017f */
[----:B-1----:R-:W-:Y:S05]  /*90d0*/  @!P0 NANOSLEEP.SYNCS 0x989680 ;  /* 0x009896800000895d */ /* 0x002fea0003900000 */
[----:B------:R-:W1:Y:S02]  /*90e0*/  @!P0 SYNCS.PHASECHK.TRANS64 P0, [R21+URZ+0x58], R12 ;  /* 0x0000580c150085a7 */ /* 0x000e64000800007f */
[----:B-1----:R-:W-:Y:S05]  /*90f0*/  @!P0 BRA `(.L_x_169) ;  /* 0xfffffffc00f08947 */ /* 0x002fea000383ffff */
[----:B------:R-:W-:Y:S05]  /*9100*/  BRA `(.L_x_195) ;  /* 0xffffffec00747947 */ /* 0x000fea000383ffff */
.L_x_177:
[----:B------:R-:W-:Y:S01]  /*9110*/  BSSY B0, `(.L_x_196) ;  /* 0x0000006000007945 */ /* 0x000fe20003800000 */
[----:B------:R-:W-:-:S07]  /*9120*/  IMAD.MOV.U32 R15, RZ, RZ, -0x1 ;  /* 0xffffffffff0f7424 */ /* 0x000fce00078e00ff */
[----:B------:R-:W-:Y:S05]  /*9130*/  WARPSYNC.COLLECTIVE R15, `(.L_x_197) ;  /* 0x000000000f0c7348 */ /* 0x000fea0003c00000 */
[----:B------:R-:W-:Y:S02]  /*9140*/  ELECT P6, UR62, PT ;  /* 0x00000000003e782f */ /* 0x000fe400038c0000 */
[----:B------:R-:W-:Y:S01]  /*9150*/  MOV R14, UR62 ;  /* 0x0000003e000e7c02 */ /* 0x000fe20008000f00 */
[----:B------:R-:W-:Y:S10]  /*9160*/  ENDCOLLECTIVE ;  /* 0x000000000000791b */ /* 0x000ff40003800000 */
.L_x_197:
[----:B------:R-:W-:Y:S05]  /*9170*/  BSYNC B0 ;  /* 0x0000000000007941 */ /* 0x000fea0003800000 */
.L_x_196:
[----:B------:R-:W-:Y:S05]  /*9180*/  BRA `(.L_x_198) ;  /* 0xfffffff400d47947 */ /* 0x000fea000383ffff */
.L_x_181:
[----:B0-----:R0:W1:Y:S02]  /*9190*/  SYNCS.PHASECHK.TRANS64.TRYWAIT P0, [R7+URZ], R4 ;  /* 0x00000004070075a7 */ /* 0x001064000800017f */
[----:B-1----:R-:W-:Y:S05]  /*91a0*/  @!P0 NANOSLEEP.SYNCS 0x989680 ;  /* 0x009896800000895d */ /* 0x002fea0003900000 */
[----:B------:R-:W1:Y:S02]  /*91b0*/  @!P0 SYNCS.PHASECHK.TRANS64 P0, [R7+URZ], R4 ;  /* 0x00000004070085a7 */ /* 0x000e64000800007f */
[----:B-1----:R-:W-:Y:S05]  /*91c0*/  @!P0 BRA `(.L_x_181) ;  /* 0xfffffffc00f08947 */ /* 0x002fea000383ffff */
[----:B------:R-:W-:Y:S05]  /*91d0*/  BRA `(.L_x_199) ;  /* 0xfffffff800147947 */ /* 0x000fea000383ffff */
.L_x_182:
[----:B0-----:R0:W1:Y:S02]  /*91e0*/  SYNCS.PHASECHK.TRANS64.TRYWAIT P0, [R8+URZ], R5 ;  /* 0x00000005080075a7 */ /* 0x001064000800017f */
[----:B-1----:R-:W-:Y:S05]  /*91f0*/  @!P0 NANOSLEEP.SYNCS 0x989680 ;  /* 0x009896800000895d */ /* 0x002fea0003900000 */
[----:B------:R-:W1:Y:S02]  /*9200*/  @!P0 SYNCS.PHASECHK.TRANS64 P0, [R8+URZ], R5 ;  /* 0x00000005080085a7 */ /* 0x000e64000800007f */
[----:B-1----:R-:W-:Y:S05]  /*9210*/  @!P0 BRA `(.L_x_182) ;  /* 0xfffffffc00f08947 */ /* 0x002fea000383ffff */
[----:B------:R-:W-:Y:S05]  /*9220*/  BRA `(.L_x_200) ;  /* 0xfffffff800247947 */ /* 0x000fea000383ffff */
.L_x_183:
[----:B0-----:R0:W1:Y:S02]  /*9230*/  SYNCS.PHASECHK.TRANS64.TRYWAIT P0, [R9+URZ], R4 ;  /* 0x00000004090075a7 */ /* 0x001064000800017f */
[----:B-1----:R-:W-:Y:S05]  /*9240*/  @!P0 NANOSLEEP.SYNCS 0x989680 ;  /* 0x009896800000895d */ /* 0x002fea0003900000 */
[----:B------:R-:W1:Y:S02]  /*9250*/  @!P0 SYNCS.PHASECHK.TRANS64 P0, [R9+URZ], R4 ;  /* 0x00000004090085a7 */ /* 0x000e64000800007f */
[----:B-1----:R-:W-:Y:S05]  /*9260*/  @!P0 BRA `(.L_x_183) ;  /* 0xfffffffc00f08947 */ /* 0x002fea000383ffff */
[----:B------:R-:W-:Y:S05]  /*9270*/  BRA `(.L_x_201) ;  /* 0xfffffff800347947 */ /* 0x000fea000383ffff */
.L_x_184:
[----:B0-----:R0:W1:Y:S02]  /*9280*/  SYNCS.PHASECHK.TRANS64.TRYWAIT P0, [R8+URZ], R5 ;  /* 0x00000005080075a7 */ /* 0x001064000800017f */
[----:B-1----:R-:W-:Y:S05]  /*9290*/  @!P0 NANOSLEEP.SYNCS 0x989680 ;  /* 0x009896800000895d */ /* 0x002fea0003900000 */
[----:B------:R-:W1:Y:S02]  /*92a0*/  @!P0 SYNCS.PHASECHK.TRANS64 P0, [R8+URZ], R5 ;  /* 0x00000005080085a7 */ /* 0x000e64000800007f */
[----:B-1----:R-:W-:Y:S05]  /*92b0*/  @!P0 BRA `(.L_x_184) ;  /* 0xfffffffc00f08947 */ /* 0x002fea000383ffff */
[----:B------:R-:W-:Y:S05]  /*92c0*/  BRA `(.L_x_202) ;  /* 0xfffffff800447947 */ /* 0x000fea000383ffff */
.L_x_185:
[----:B0-----:R0:W1:Y:S02]  /*92d0*/  SYNCS.PHASECHK.TRANS64.TRYWAIT P0, [R9+URZ], R4 ;  /* 0x00000004090075a7 */ /* 0x001064000800017f */
[----:B-1----:R-:W-:Y:S05]  /*92e0*/  @!P0 NANOSLEEP.SYNCS 0x989680 ;  /* 0x009896800000895d */ /* 0x002fea0003900000 */
[----:B------:R-:W1:Y:S02]  /*92f0*/  @!P0 SYNCS.PHASECHK.TRANS64 P0, [R9+URZ], R4 ;  /* 0x00000004090085a7 */ /* 0x000e64000800007f */
[----:B-1----:R-:W-:Y:S05]  /*9300*/  @!P0 BRA `(.L_x_185) ;  /* 0xfffffffc00f08947 */ /* 0x002fea000383ffff */
[----:B------:R-:W-:Y:S05]  /*9310*/  BRA `(.L_x_203) ;  /* 0xfffffff800547947 */ /* 0x000fea000383ffff */
.L_x_186:
[----:B0-----:R0:W1:Y:S02]  /*9320*/  SYNCS.PHASECHK.TRANS64.TRYWAIT P0, [R8+URZ], R5 ;  /* 0x00000005080075a7 */ /* 0x001064000800017f */
[----:B-1----:R-:W-:Y:S05]  /*9330*/  @!P0 NANOSLEEP.SYNCS 0x989680 ;  /* 0x009896800000895d */ /* 0x002fea0003900000 */
[----:B------:R-:W1:Y:S02]  /*9340*/  @!P0 SYNCS.PHASECHK.TRANS64 P0, [R8+URZ], R5 ;  /* 0x00000005080085a7 */ /* 0x000e64000800007f */
[----:B-1----:R-:W-:Y:S05]  /*9350*/  @!P0 BRA `(.L_x_186) ;  /* 0xfffffffc00f08947 */ /* 0x002fea000383ffff */
[----:B------:R-:W-:Y:S05]  /*9360*/  BRA `(.L_x_204) ;  /* 0xfffffff800647947 */ /* 0x000fea000383ffff */
.L_x_187:
[----:B0-----:R0:W1:Y:S02]  /*9370*/  SYNCS.PHASECHK.TRANS64.TRYWAIT P0, [R9+URZ], R4 ;  /* 0x00000004090075a7 */ /* 0x001064000800017f */
[----:B-1----:R-:W-:Y:S05]  /*9380*/  @!P0 NANOSLEEP.SYNCS 0x989680 ;  /* 0x009896800000895d */ /* 0x002fea0003900000 */
[----:B------:R-:W1:Y:S02]  /*9390*/  @!P0 SYNCS.PHASECHK.TRANS64 P0, [R9+URZ], R4 ;  /* 0x00000004090085a7 */ /* 0x000e64000800007f */
[----:B-1----:R-:W-:Y:S05]  /*93a0*/  @!P0 BRA `(.L_x_187) ;  /* 0xfffffffc00f08947 */ /* 0x002fea000383ffff */
[----:B------:R-:W-:Y:S05]  /*93b0*/  BRA `(.L_x_205) ;  /* 0xfffffff800747947 */ /* 0x000fea000383ffff */
.L_x_188:
[----:B0-----:R0:W1:Y:S02]  /*93c0*/  SYNCS.PHASECHK.TRANS64.TRYWAIT P0, [R8+URZ], R5 ;  /* 0x00000005080075a7 */ /* 0x001064000800017f */
[----:B-1----:R-:W-:Y:S05]  /*93d0*/  @!P0 NANOSLEEP.SYNCS 0x989680 ;  /* 0x009896800000895d */ /* 0x002fea0003900000 */
[----:B------:R-:W1:Y:S02]  /*93e0*/  @!P0 SYNCS.PHASECHK.TRANS64 P0, [R8+URZ], R5 ;  /* 0x00000005080085a7 */ /* 0x000e64000800007f */
[----:B-1----:R-:W-:Y:S05]  /*93f0*/  @!P0 BRA `(.L_x_188) ;  /* 0xfffffffc00f08947 */ /* 0x002fea000383ffff */
[----:B------:R-:W-:Y:S05]  /*9400*/  BRA `(.L_x_206) ;  /* 0xfffffff800847947 */ /* 0x000fea000383ffff */
.L_x_189:
[----:B0-----:R0:W1:Y:S02]  /*9410*/  SYNCS.PHASECHK.TRANS64.TRYWAIT P0, [R9+URZ], R4 ;  /* 0x00000004090075a7 */ /* 0x001064000800017f */
[----:B-1----:R-:W-:Y:S05]  /*9420*/  @!P0 NANOSLEEP.SYNCS 0x989680 ;  /* 0x009896800000895d */ /* 0x002fea0003900000 */
[----:B------:R-:W1:Y:S02]  /*9430*/  @!P0 SYNCS.PHASECHK.TRANS64 P0, [R9+URZ], R4 ;  /* 0x00000004090085a7 */ /* 0x000e64000800007f */
[----:B-1----:R-:W-:Y:S05]  /*9440*/  @!P0 BRA `(.L_x_189) ;  /* 0xfffffffc00f08947 */ /* 0x002fea000383ffff */
[----:B------:R-:W-:Y:S05]  /*9450*/  BRA `(.L_x_207) ;  /* 0xfffffff800947947 */ /* 0x000fea000383ffff */
.L_x_190:
[----:B0-----:R0:W1:Y:S02]  /*9460*/  SYNCS.PHASECHK.TRANS64.TRYWAIT P0, [R6+URZ], R5 ;  /* 0x00000005060075a7 */ /* 0x001064000800017f */
[----:B-1----:R-:W-:Y:S05]  /*9470*/  @!P0 NANOSLEEP.SYNCS 0x989680 ;  /* 0x009896800000895d */ /* 0x002fea0003900000 */
[----:B------:R-:W1:Y:S02]  /*9480*/  @!P0 SYNCS.PHASECHK.TRANS64 P0, [R6+URZ], R5 ;  /* 0x00000005060085a7 */ /* 0x000e64000800007f */
[----:B-1----:R-:W-:Y:S05]  /*9490*/  @!P0 BRA `(.L_x_190) ;  /* 0xfffffffc00f08947 */ /* 0x002fea000383ffff */
[----:B------:R-:W-:Y:S05]  /*94a0*/  BRA `(.L_x_208) ;  /* 0xfffffff8009c7947 */ /* 0x000fea000383ffff */
.L_x_209:
[----:B------:R-:W-:-:S00]  /*94b0*/  BRA `(.L_x_209) ;  /* 0xfffffffc00fc7947 */ /* 0x000fc0000383ffff */
[----:B------:R-:W-:-:S00]  /*94c0*/  NOP ;  /* 0x0000000000007918 */ /* 0x000fc00000000000 */
        /* <DEDUP_REMOVED lines=11> */
.L_x_210:


//--------------------- .nv.global.init           --------------------------
	.section	.nv.global.init,"aw",@progbits
.nv.global.init:
	.type		$str$22,@object
	.size		$str$22,($str$23 - $str$22)
$str$22:
        /*0000*/ 	.byte	0x6b, 0x5f, 0x74, 0x69, 0x6c, 0x65, 0x5f, 0x63, 0x6f, 0x75, 0x6e, 0x74, 0x20, 0x3e, 0x3d, 0x20
        /*0010*/ 	.byte	0x31, 0x00
	.type		$str$23,@object
	.size		$str$23,(__unnamed_1 - $str$23)
$str$23:
        /*0012*/ 	.byte	0x2f, 0x74, 0x6d, 0x70, 0x2f, 0x63, 0x75, 0x74, 0x6c, 0x61, 0x73, 0x73, 0x5f, 0x73, 0x77, 0x65
        /*0022*/ 	.byte	0x65, 0x70, 0x5f, 0x73, 0x72, 0x63, 0x2f, 0x69, 0x6e, 0x63, 0x6c, 0x75, 0x64, 0x65, 0x2f, 0x63
        /*0032*/ 	.byte	0x75, 0x74, 0x6c, 0x61, 0x73, 0x73, 0x2f, 0x67, 0x65, 0x6d, 0x6d, 0x2f, 0x63, 0x6f, 0x6c, 0x6c
        /*0042*/ 	.byte	0x65, 0x63, 0x74, 0x69, 0x76, 0x65, 0x2f, 0x73, 0x6d, 0x39, 0x30, 0x5f, 0x6d, 0x6d, 0x61, 0x5f
        /*0052*/ 	.byte	0x74, 0x6d, 0x61, 0x5f, 0x67, 0x6d, 0x6d, 0x61, 0x5f, 0x73, 0x73, 0x5f, 0x77, 0x61, 0x72, 0x70
        /*0062*/ 	.byte	0x73, 0x70, 0x65, 0x63, 0x69, 0x61, 0x6c, 0x69, 0x7a, 0x65, 0x64, 0x2e, 0x68, 0x70, 0x70, 0x00
	.type		__unnamed_1,@object
	.size		__unnamed_1,(.L_0 - __unnamed_1)
__unnamed_1:
        /*0072*/ 	.byte	0x76, 0x6f, 0x69, 0x64, 0x20, 0x63, 0x75, 0x74, 0x6c, 0x61, 0x73, 0x73, 0x3a, 0x3a, 0x67, 0x65
        /* <DEDUP_REMOVED lines=180> */
        /*0bc2*/ 	.byte	0x74, 0x65, 0x3a, 0x3a, 0x69, 0x64, 0x65, 0x6e, 0x74, 0x69, 0x74, 0x79, 0x5d, 0x00
.L_0:


//--------------------- .nv.shared._ZN7cutlass13device_kernelINS_4gemm6kernel13GemmUniversalIN4cute5tupleIJiiiiEEENS1_10collective13CollectiveMmaINS1_34MainloopSm90TmaGmmaWarpSpecializedILi11ENS5_IJNS4_1CILi4EEENSA_ILi2EEENSA_ILi1EEEEEENS1_35KernelTmaWarpSpecializedCooperativeEEENS5_IJNSA_ILi256EEENSA_ILi64EEENSA_ILi32EEEEEENS_6half_tENS5_IJlSD_lEEESL_SM_NS4_8TiledMMAINS4_8MMA_AtomIJNS4_4SM904GMMA25MMA_64x64x16_F32F16F16_SSILNSQ_5MajorE0ELSS_0ELNSQ_7ScaleInE1ELST_1EEEEEENS4_6LayoutINS5_IJSC_SD_SD_EEENS5_IJSD_NSA_ILi0EEESY_EEEEENS5_IJNS4_10UnderscoreES11_S11_EEEEENS4_23SM90_TMA_LOAD_MULTICASTENS4_14ComposedLayoutINS4_7SwizzleILi2ELi4ELi3EEENS4_18smem_ptr_flag_bitsILi16EEENSW_INS5_IJNSA_ILi8EEESJ_EEENS5_IJSJ_SD_EEEEEEEvNS4_8identityES14_S1E_vS1F_EENS_8epilogue10collective6detail29Sm90TmaWarpSpecializedAdapterINS1I_15DefaultEpilogueISL_SM_SM_NS1H_6thread17LinearCombinationISL_Li1EffLNS1M_9ScaleType4KindE0ELNS_15FloatRoundStyleE2ESL_EENS1_15EpilogueDefaultEEEEEvvEEEEvNT_6ParamsE --------------------------
	.section	.nv.shared._ZN7cutlass13device_kernelINS_4gemm6kernel13GemmUniversalIN4cute5tupleIJiiiiEEENS1_10collective13CollectiveMmaINS1_34MainloopSm90TmaGmmaWarpSpecializedILi11ENS5_IJNS4_1CILi4EEENSA_ILi2EEENSA_ILi1EEEEEENS1_35KernelTmaWarpSpecializedCooperativeEEENS5_IJNSA_ILi256EEENSA_ILi64EEENSA_ILi32EEEEEENS_6half_tENS5_IJlSD_lEEESL_SM_NS4_8TiledMMAINS4_8MMA_AtomIJNS4_4SM904GMMA25MMA_64x64x16_F32F16F16_SSILNSQ_5MajorE0ELSS_0ELNSQ_7ScaleInE1ELST_1EEEEEENS4_6LayoutINS5_IJSC_SD_SD_EEENS5_IJSD_NSA_ILi0EEESY_EEEEENS5_IJNS4_10UnderscoreES11_S11_EEEEENS4_23SM90_TMA_LOAD_MULTICASTENS4_14ComposedLayoutINS4_7SwizzleILi2ELi4ELi3EEENS4_18smem_ptr_flag_bitsILi16EEENSW_INS5_IJNSA_ILi8EEESJ_EEENS5_IJSJ_SD_EEEEEEEvNS4_8identityES14_S1E_vS1F_EENS_8epilogue10collective6detail29Sm90TmaWarpSpecializedAdapterINS1I_15DefaultEpilogueISL_SM_SM_NS1H_6thread17LinearCombinationISL_Li1EffLNS1M_9ScaleType4KindE0ELNS_15FloatRoundStyleE2ESL_EENS1_15EpilogueDefaultEEEEEvvEEEEvNT_6ParamsE,"aw",@nobits
	.sectionflags	@""
	.align	16
	.zero		1024


//--------------------- .nv.shared.reserved.0     --------------------------
	.section	.nv.shared.reserved.0,"aw",@nobits
	.weak		__nv_reservedSMEM_offset_0_alias
	.size		__nv_reservedSMEM_offset_0_alias, 0, 0
	.other		__nv_reservedSMEM_offset_0_alias,@"STO_CUDA_RESERVED_SHARED STV_DEFAULT"
__nv_reservedSMEM_offset_0_alias:
	.zero		0


//--------------------- .nv.global                --------------------------
	.section	.nv.global,"aw",@nobits
.nv.global:
	.type		_ZN40_INTERNAL_e59d4aea_4_k_cu_2043a107_315664cute1_E,@object
	.size		_ZN40_INTERNAL_e59d4aea_4_k_cu_2043a107_315664cute1_E,(_ZN40_INTERNAL_e59d4aea_4_k_cu_2043a107_315664cuda3std3__45__cpo6cbeginE - _ZN40_INTERNAL_e59d4aea_4_k_cu_2043a107_315664cute1_E)
_ZN40_INTERNAL_e59d4aea_4_k_cu_2043a107_315664cute1_E:
	.zero		1
	.type		_ZN40_INTERNAL_e59d4aea_4_k_cu_2043a107_315664cuda3std3__45__cpo6cbeginE,@object
	.size		_ZN40_INTERNAL_e59d4aea_4_k_cu_2043a107_315664cuda3std3__45__cpo6cbeginE,(_ZN40_INTERNAL_e59d4aea_4_k_cu_2043a107_315664cuda3std3__48in_placeE - _ZN40_INTERNAL_e59d4aea_4_k_cu_2043a107_315664cuda3std3__45__cpo6cbeginE)
_ZN40_INTERNAL_e59d4aea_4_k_cu_2043a107_315664cuda3std3__45__cpo6cbeginE:
	.zero		1
	.type		_ZN40_INTERNAL_e59d4aea_4_k_cu_2043a107_315664cuda3std3__48in_placeE,@object
	.size		_ZN40_INTERNAL_e59d4aea_4_k_cu_2043a107_315664cuda3std3__48in_placeE,(_ZN40_INTERNAL_e59d4aea_4_k_cu_2043a107_315664cuda3std6ranges3__45__cpo9iter_moveE - _ZN40_INTERNAL_e59d4aea_4_k_cu_2043a107_315664cuda3std3__48in_placeE)
_ZN40_INTERNAL_e59d4aea_4_k_cu_2043a107_315664cuda3std3__48in_placeE:
	.zero		1
	.type		_ZN40_INTERNAL_e59d4aea_4_k_cu_2043a107_315664cuda3std6ranges3__45__cpo9iter_moveE,@object
	.size		_ZN40_INTERNAL_e59d4aea_4_k_cu_2043a107_315664cuda3std6ranges3__45__cpo9iter_moveE,(_ZN40_INTERNAL_e59d4aea_4_k_cu_2043a107_315664cuda3std3__45__cpo5beginE - _ZN40_INTERNAL_e59d4aea_4_k_cu_2043a107_315664cuda3std6ranges3__45__cpo9iter_moveE)
_ZN40_INTERNAL_e59d4aea_4_k_cu_2043a107_315664cuda3std6ranges3__45__cpo9iter_moveE:
	.zero		1
	.type		_ZN40_INTERNAL_e59d4aea_4_k_cu_2043a107_315664cuda3std3__45__cpo5beginE,@object
	.size		_ZN40_INTERNAL_e59d4aea_4_k_cu_2043a107_315664cuda3std3__45__cpo5beginE,(_ZN40_INTERNAL_e59d4aea_4_k_cu_2043a107_315664cuda3std3__442_GLOBAL__N__e59d4aea_4_k_cu_2043a107_315666ignoreE - _ZN40_INTERNAL_e59d4aea_4_k_cu_2043a107_315664cuda3std3__45__cpo5beginE)
_ZN40_INTERNAL_e59d4aea_4_k_cu_2043a107_315664cuda3std3__45__cpo5beginE:
	.zero		1
	.type		_ZN40_INTERNAL_e59d4aea_4_k_cu_2043a107_315664cuda3std3__442_GLOBAL__N__e59d4aea_4_k_cu_2043a107_315666ignoreE,@object
	.size		_ZN40_INTERNAL_e59d4aea_4_k_cu_2043a107_315664cuda3std3__442_GLOBAL__N__e59d4aea_4_k_cu_2043a107_315666ignoreE,(_ZN40_INTERNAL_e59d4aea_4_k_cu_2043a107_315664cute7productE - _ZN40_INTERNAL_e59d4aea_4_k_cu_2043a107_315664cuda3std3__442_GLOBAL__N__e59d4aea_4_k_cu_2043a107_315666ignoreE)
_ZN40_INTERNAL_e59d4aea_4_k_cu_2043a107_315664cuda3std3__442_GLOBAL__N__e59d4aea_4_k_cu_2043a107_315666ignoreE:
	.zero		1
	.type		_ZN40_INTERNAL_e59d4aea_4_k_cu_2043a107_315664cute7productE,@object
	.size		_ZN40_INTERNAL_e59d4aea_4_k_cu_2043a107_315664cute7productE,(_ZN40_INTERNAL_e59d4aea_4_k_cu_2043a107_315664cuda3std3__45__cpo3endE - _ZN40_INTERNAL_e59d4aea_4_k_cu_2043a107_315664cute7productE)
_ZN40_INTERNAL_e59d4aea_4_k_cu_2043a107_315664cute7productE:
	.zero		1
	.type		_ZN40_INTERNAL_e59d4aea_4_k_cu_2043a107_315664cuda3std3__45__cpo3endE,@object
	.size		_ZN40_INTERNAL_e59d4aea_4_k_cu_2043a107_315664cuda3std3__45__cpo3endE,(_ZN40_INTERNAL_e59d4aea_4_k_cu_2043a107_315664cuda3std3__419piecewise_constructE - _ZN40_INTERNAL_e59d4aea_4_k_cu_2043a107_315664cuda3std3__45__cpo3endE)
_ZN40_INTERNAL_e59d4aea_4_k_cu_2043a107_315664cuda3std3__45__cpo3endE:
	.zero		1
	.type		_ZN40_INTERNAL_e59d4aea_4_k_cu_2043a107_315664cuda3std3__419piecewise_constructE,@object
	.size		_ZN40_INTERNAL_e59d4aea_4_k_cu_2043a107_315664cuda3std3__419piecewise_constructE,(_ZN40_INTERNAL_e59d4aea_4_k_cu_2043a107_315664cuda3std3__45__cpo4cendE - _ZN40_INTERNAL_e59d4aea_4_k_cu_2043a107_315664cuda3std3__419piecewise_constructE)
_ZN40_INTERNAL_e59d4aea_4_k_cu_2043a107_315664cuda3std3__419piecewise_constructE:
	.zero		1
	.type		_ZN40_INTERNAL_e59d4aea_4_k_cu_2043a107_315664cuda3std3__45__cpo4cendE,@object
	.size		_ZN40_INTERNAL_e59d4aea_4_k_cu_2043a107_315664cuda3std3__45__cpo4cendE,(_ZN40_INTERNAL_e59d4aea_4_k_cu_2043a107_315664cuda3std6ranges3__45__cpo4swapE - _ZN40_INTERNAL_e59d4aea_4_k_cu_2043a107_315664cuda3std3__45__cpo4cendE)
_ZN40_INTERNAL_e59d4aea_4_k_cu_2043a107_315664cuda3std3__45__cpo4cendE:
	.zero		1
	.type		_ZN40_INTERNAL_e59d4aea_4_k_cu_2043a107_315664cuda3std6ranges3__45__cpo4swapE,@object
	.size		_ZN40_INTERNAL_e59d4aea_4_k_cu_2043a107_315664cuda3std6ranges3__45__cpo4swapE,(.L_8 - _ZN40_INTERNAL_e59d4aea_4_k_cu_2043a107_315664cuda3std6ranges3__45__cpo4swapE)
_ZN40_INTERNAL_e59d4aea_4_k_cu_2043a107_315664cuda3std6ranges3__45__cpo4swapE:
	.zero		1
.L_8:


//--------------------- .nv.constant0._ZN7cutlass13device_kernelINS_4gemm6kernel13GemmUniversalIN4cute5tupleIJiiiiEEENS1_10collective13CollectiveMmaINS1_34MainloopSm90TmaGmmaWarpSpecializedILi11ENS5_IJNS4_1CILi4EEENSA_ILi2EEENSA_ILi1EEEEEENS1_35KernelTmaWarpSpecializedCooperativeEEENS5_IJNSA_ILi256EEENSA_ILi64EEENSA_ILi32EEEEEENS_6half_tENS5_IJlSD_lEEESL_SM_NS4_8TiledMMAINS4_8MMA_AtomIJNS4_4SM904GMMA25MMA_64x64x16_F32F16F16_SSILNSQ_5MajorE0ELSS_0ELNSQ_7ScaleInE1ELST_1EEEEEENS4_6LayoutINS5_IJSC_SD_SD_EEENS5_IJSD_NSA_ILi0EEESY_EEEEENS5_IJNS4_10UnderscoreES11_S11_EEEEENS4_23SM90_TMA_LOAD_MULTICASTENS4_14ComposedLayoutINS4_7SwizzleILi2ELi4ELi3EEENS4_18smem_ptr_flag_bitsILi16EEENSW_INS5_IJNSA_ILi8EEESJ_EEENS5_IJSJ_SD_EEEEEEEvNS4_8identityES14_S1E_vS1F_EENS_8epilogue10collective6detail29Sm90TmaWarpSpecializedAdapterINS1I_15DefaultEpilogueISL_SM_SM_NS1H_6thread17LinearCombinationISL_Li1EffLNS1M_9ScaleType4KindE0ELNS_15FloatRoundStyleE2ESL_EENS1_15EpilogueDefaultEEEEEvvEEEEvNT_6ParamsE --------------------------
	.section	.nv.constant0._ZN7cutlass13device_kernelINS_4gemm6kernel13GemmUniversalIN4cute5tupleIJiiiiEEENS1_10collective13CollectiveMmaINS1_34MainloopSm90TmaGmmaWarpSpecializedILi11ENS5_IJNS4_1CILi4EEENSA_ILi2EEENSA_ILi1EEEEEENS1_35KernelTmaWarpSpecializedCooperativeEEENS5_IJNSA_ILi256EEENSA_ILi64EEENSA_ILi32EEEEEENS_6half_tENS5_IJlSD_lEEESL_SM_NS4_8TiledMMAINS4_8MMA_AtomIJNS4_4SM904GMMA25MMA_64x64x16_F32F16F16_SSILNSQ_5MajorE0ELSS_0ELNSQ_7ScaleInE1ELST_1EEEEEENS4_6LayoutINS5_IJSC_SD_SD_EEENS5_IJSD_NSA_ILi0EEESY_EEEEENS5_IJNS4_10UnderscoreES11_S11_EEEEENS4_23SM90_TMA_LOAD_MULTICASTENS4_14ComposedLayoutINS4_7SwizzleILi2ELi4ELi3EEENS4_18smem_ptr_flag_bitsILi16EEENSW_INS5_IJNSA_ILi8EEESJ_EEENS5_IJSJ_SD_EEEEEEEvNS4_8identityES14_S1E_vS1F_EENS_8epilogue10collective6detail29Sm90TmaWarpSpecializedAdapterINS1I_15DefaultEpilogueISL_SM_SM_NS1H_6thread17LinearCombinationISL_Li1EffLNS1M_9ScaleType4KindE0ELNS_15FloatRoundStyleE2ESL_EENS1_15EpilogueDefaultEEEEEvvEEEEvNT_6ParamsE,"a",@progbits
	.sectionflags	@""
	.align	4
.nv.constant0._ZN7cutlass13device_kernelINS_4gemm6kernel13GemmUniversalIN4cute5tupleIJiiiiEEENS1_10collective13CollectiveMmaINS1_34MainloopSm90TmaGmmaWarpSpecializedILi11ENS5_IJNS4_1CILi4EEENSA_ILi2EEENSA_ILi1EEEEEENS1_35KernelTmaWarpSpecializedCooperativeEEENS5_IJNSA_ILi256EEENSA_ILi64EEENSA_ILi32EEEEEENS_6half_tENS5_IJlSD_lEEESL_SM_NS4_8TiledMMAINS4_8MMA_AtomIJNS4_4SM904GMMA25MMA_64x64x16_F32F16F16_SSILNSQ_5MajorE0ELSS_0ELNSQ_7ScaleInE1ELST_1EEEEEENS4_6LayoutINS5_IJSC_SD_SD_EEENS5_IJSD_NSA_ILi0EEESY_EEEEENS5_IJNS4_10UnderscoreES11_S11_EEEEENS4_23SM90_TMA_LOAD_MULTICASTENS4_14ComposedLayoutINS4_7SwizzleILi2ELi4ELi3EEENS4_18smem_ptr_flag_bitsILi16EEENSW_INS5_IJNSA_ILi8EEESJ_EEENS5_IJSJ_SD_EEEEEEEvNS4_8identityES14_S1E_vS1F_EENS_8epilogue10collective6detail29Sm90TmaWarpSpecializedAdapterINS1I_15DefaultEpilogueISL_SM_SM_NS1H_6thread17LinearCombinationISL_Li1EffLNS1M_9ScaleType4KindE0ELNS_15FloatRoundStyleE2ESL_EENS1_15EpilogueDefaultEEEEEvvEEEEvNT_6ParamsE:
	.zero		1664


//--------------------- SYMBOLS --------------------------

	.type		.nv.reservedSmem.offset0,@object
	.size		.nv.reservedSmem.offset0,0x4
	.type		__assertfail,@function
